	.target	sm_90a

	.elftype	@"ET_EXEC"


//--------------------- .note.nv.tkinfo           --------------------------
	.section	.note.nv.tkinfo,"",@"SHT_NOTE"
	.sectionflags	@"SHF_NOTE_NV_TKINFO"
	.tkinfo
        /*0018*/ 	.word	0x00000002
        /*0030*/ 	.string	""
        /*0030*/ 	.string	"ptxas"
        /*0030*/ 	.string	"Cuda compilation tools, release 13.0, V13.0.88"
        /*0030*/ 	.string	"Build cuda_13.0.r13.0/compiler.36424714_0"
        /*0030*/ 	.string	"-arch sm_90a -m 64 "



//--------------------- .note.nv.cuinfo           --------------------------
	.section	.note.nv.cuinfo,"",@"SHT_NOTE"
	.sectionflags	@"SHF_NOTE_NV_CUINFO"
        /*0018*/ 	.short	0x0002
        /*001a*/ 	.short	0x005a
        /*001c*/ 	.short	0x0082
	.zero		2


//--------------------- .nv.info                  --------------------------
	.section	.nv.info,"",@"SHT_CUDA_INFO"
	.align	4


	//----- nvinfo : EIATTR_REGCOUNT
	.align		4
        /*0000*/ 	.byte	0x04, 0x2f
        /*0002*/ 	.short	(.L_12 - .L_11)
	.align		4
.L_11:
        /*0004*/ 	.word	index@(_ZN7cutlass13device_kernelINS_4gemm6kernel13GemmUniversalIN4cute5tupleIJiiiiEEENS1_10collective13CollectiveMmaINS1_37MainloopSm90TmaGmmaWarpSpecializedFP8ILi3ENS5_IJNS4_1CILi1EEENSA_ILi2EEESB_EEENS1_35KernelTmaWarpSpecializedCooperativeEEENS5_IJNSA_ILi256EEESG_NSA_ILi128EEEEEENS_12float_e5m2_tENS5_IJlSB_lEEESJ_SK_NS4_8TiledMMAINS4_8MMA_AtomIJNS4_4SM904GMMA31MMA_64x256x32_F32E5M2E5M2_SS_TNILNSO_7ScaleInE1ELSQ_1EEEEEENS4_6LayoutINS5_IJSC_SB_SB_EEENS5_IJSB_NSA_ILi0EEESV_EEEEENS5_IJNS4_10UnderscoreESY_SY_EEEEENS4_23SM90_TMA_LOAD_MULTICASTENS4_14ComposedLayoutINS4_7SwizzleILi3ELi4ELi3EEENS4_18smem_ptr_flag_bitsILi8EEENST_INS5_IJNSA_ILi8EEESH_EEENS5_IJSH_SB_EEEEEEEvNS4_8identityENS4_13SM90_TMA_LOADES1B_vS1C_EENS_8epilogue10collective6detail29Sm90TmaWarpSpecializedAdapterINS1G_15DefaultEpilogueISJ_SK_SK_NS1F_6thread17LinearCombinationISJ_Li1EffLNS1K_9ScaleType4KindE0ELNS_15FloatRoundStyleE2ESJ_EENS1_15EpilogueDefaultEEEEEvvEEEEvNT_6ParamsE)
        /*0008*/ 	.word	0x000000a8


	//----- nvinfo : EIATTR_FRAME_SIZE
	.align		4
.L_12:
        /*000c*/ 	.byte	0x04, 0x11
        /*000e*/ 	.short	(.L_14 - .L_13)
	.align		4
.L_13:
        /*0010*/ 	.word	index@(_ZN7cutlass13device_kernelINS_4gemm6kernel13GemmUniversalIN4cute5tupleIJiiiiEEENS1_10collective13CollectiveMmaINS1_37MainloopSm90TmaGmmaWarpSpecializedFP8ILi3ENS5_IJNS4_1CILi1EEENSA_ILi2EEESB_EEENS1_35KernelTmaWarpSpecializedCooperativeEEENS5_IJNSA_ILi256EEESG_NSA_ILi128EEEEEENS_12float_e5m2_tENS5_IJlSB_lEEESJ_SK_NS4_8TiledMMAINS4_8MMA_AtomIJNS4_4SM904GMMA31MMA_64x256x32_F32E5M2E5M2_SS_TNILNSO_7ScaleInE1ELSQ_1EEEEEENS4_6LayoutINS5_IJSC_SB_SB_EEENS5_IJSB_NSA_ILi0EEESV_EEEEENS5_IJNS4_10UnderscoreESY_SY_EEEEENS4_23SM90_TMA_LOAD_MULTICASTENS4_14ComposedLayoutINS4_7SwizzleILi3ELi4ELi3EEENS4_18smem_ptr_flag_bitsILi8EEENST_INS5_IJNSA_ILi8EEESH_EEENS5_IJSH_SB_EEEEEEEvNS4_8identityENS4_13SM90_TMA_LOADES1B_vS1C_EENS_8epilogue10collective6detail29Sm90TmaWarpSpecializedAdapterINS1G_15DefaultEpilogueISJ_SK_SK_NS1F_6thread17LinearCombinationISJ_Li1EffLNS1K_9ScaleType4KindE0ELNS_15FloatRoundStyleE2ESJ_EENS1_15EpilogueDefaultEEEEEvvEEEEvNT_6ParamsE)
        /*0014*/ 	.word	0x00000cc8


	//----- nvinfo : EIATTR_MIN_STACK_SIZE
	.align		4
.L_14:
        /*0018*/ 	.byte	0x04, 0x12
        /*001a*/ 	.short	(.L_16 - .L_15)
	.align		4
.L_15:
        /*001c*/ 	.word	index@(_ZN7cutlass13device_kernelINS_4gemm6kernel13GemmUniversalIN4cute5tupleIJiiiiEEENS1_10collective13CollectiveMmaINS1_37MainloopSm90TmaGmmaWarpSpecializedFP8ILi3ENS5_IJNS4_1CILi1EEENSA_ILi2EEESB_EEENS1_35KernelTmaWarpSpecializedCooperativeEEENS5_IJNSA_ILi256EEESG_NSA_ILi128EEEEEENS_12float_e5m2_tENS5_IJlSB_lEEESJ_SK_NS4_8TiledMMAINS4_8MMA_AtomIJNS4_4SM904GMMA31MMA_64x256x32_F32E5M2E5M2_SS_TNILNSO_7ScaleInE1ELSQ_1EEEEEENS4_6LayoutINS5_IJSC_SB_SB_EEENS5_IJSB_NSA_ILi0EEESV_EEEEENS5_IJNS4_10UnderscoreESY_SY_EEEEENS4_23SM90_TMA_LOAD_MULTICASTENS4_14ComposedLayoutINS4_7SwizzleILi3ELi4ELi3EEENS4_18smem_ptr_flag_bitsILi8EEENST_INS5_IJNSA_ILi8EEESH_EEENS5_IJSH_SB_EEEEEEEvNS4_8identityENS4_13SM90_TMA_LOADES1B_vS1C_EENS_8epilogue10collective6detail29Sm90TmaWarpSpecializedAdapterINS1G_15DefaultEpilogueISJ_SK_SK_NS1F_6thread17LinearCombinationISJ_Li1EffLNS1K_9ScaleType4KindE0ELNS_15FloatRoundStyleE2ESJ_EENS1_15EpilogueDefaultEEEEEvvEEEEvNT_6ParamsE)
        /*0020*/ 	.word	0x00000cc8
.L_16:


//--------------------- .nv.compat                --------------------------
	.section	.nv.compat,"",@"SHT_CUDA_COMPAT_INFO"
	.align	4
        /*0000*/ 	.byte	0x02, 0x09, 0x01, 0x00, 0x02, 0x02, 0x04, 0x00, 0x02, 0x05, 0x05, 0x00, 0x03, 0x07, 0x01, 0x01
        /*0010*/ 	.byte	0x02, 0x03, 0x01, 0x00, 0x02, 0x06, 0x01, 0x00, 0x04, 0x0b, 0x08, 0x00, 0x00, 0x00, 0x00, 0x00
        /*0020*/ 	.byte	0x00, 0x00, 0x00, 0x00


//--------------------- .nv.info._ZN7cutlass13device_kernelINS_4gemm6kernel13GemmUniversalIN4cute5tupleIJiiiiEEENS1_10collective13CollectiveMmaINS1_37MainloopSm90TmaGmmaWarpSpecializedFP8ILi3ENS5_IJNS4_1CILi1EEENSA_ILi2EEESB_EEENS1_35KernelTmaWarpSpecializedCooperativeEEENS5_IJNSA_ILi256EEESG_NSA_ILi128EEEEEENS_12float_e5m2_tENS5_IJlSB_lEEESJ_SK_NS4_8TiledMMAINS4_8MMA_AtomIJNS4_4SM904GMMA31MMA_64x256x32_F32E5M2E5M2_SS_TNILNSO_7ScaleInE1ELSQ_1EEEEEENS4_6LayoutINS5_IJSC_SB_SB_EEENS5_IJSB_NSA_ILi0EEESV_EEEEENS5_IJNS4_10UnderscoreESY_SY_EEEEENS4_23SM90_TMA_LOAD_MULTICASTENS4_14ComposedLayoutINS4_7SwizzleILi3ELi4ELi3EEENS4_18smem_ptr_flag_bitsILi8EEENST_INS5_IJNSA_ILi8EEESH_EEENS5_IJSH_SB_EEEEEEEvNS4_8identityENS4_13SM90_TMA_LOADES1B_vS1C_EENS_8epilogue10collective6detail29Sm90TmaWarpSpecializedAdapterINS1G_15DefaultEpilogueISJ_SK_SK_NS1F_6thread17LinearCombinationISJ_Li1EffLNS1K_9ScaleType4KindE0ELNS_15FloatRoundStyleE2ESJ_EENS1_15EpilogueDefaultEEEEEvvEEEEvNT_6ParamsE --------------------------
	.section	.nv.info._ZN7cutlass13device_kernelINS_4gemm6kernel13GemmUniversalIN4cute5tupleIJiiiiEEENS1_10collective13CollectiveMmaINS1_37MainloopSm90TmaGmmaWarpSpecializedFP8ILi3ENS5_IJNS4_1CILi1EEENSA_ILi2EEESB_EEENS1_35KernelTmaWarpSpecializedCooperativeEEENS5_IJNSA_ILi256EEESG_NSA_ILi128EEEEEENS_12float_e5m2_tENS5_IJlSB_lEEESJ_SK_NS4_8TiledMMAINS4_8MMA_AtomIJNS4_4SM904GMMA31MMA_64x256x32_F32E5M2E5M2_SS_TNILNSO_7ScaleInE1ELSQ_1EEEEEENS4_6LayoutINS5_IJSC_SB_SB_EEENS5_IJSB_NSA_ILi0EEESV_EEEEENS5_IJNS4_10UnderscoreESY_SY_EEEEENS4_23SM90_TMA_LOAD_MULTICASTENS4_14ComposedLayoutINS4_7SwizzleILi3ELi4ELi3EEENS4_18smem_ptr_flag_bitsILi8EEENST_INS5_IJNSA_ILi8EEESH_EEENS5_IJSH_SB_EEEEEEEvNS4_8identityENS4_13SM90_TMA_LOADES1B_vS1C_EENS_8epilogue10collective6detail29Sm90TmaWarpSpecializedAdapterINS1G_15DefaultEpilogueISJ_SK_SK_NS1F_6thread17LinearCombinationISJ_Li1EffLNS1K_9ScaleType4KindE0ELNS_15FloatRoundStyleE2ESJ_EENS1_15EpilogueDefaultEEEEEvvEEEEvNT_6ParamsE,"",@"SHT_CUDA_INFO"
	.sectionflags	@""
	.align	4


	//----- nvinfo : EIATTR_CUDA_API_VERSION
	.align		4
        /*0000*/ 	.byte	0x04, 0x37
        /*0002*/ 	.short	(.L_18 - .L_17)
.L_17:
        /*0004*/ 	.word	0x00000082


	//----- nvinfo : EIATTR_KPARAM_INFO
	.align		4
.L_18:
        /*0008*/ 	.byte	0x04, 0x17
        /*000a*/ 	.short	(.L_20 - .L_19)
.L_19:
        /*000c*/ 	.word	0x00000000
        /*0010*/ 	.short	0x0000
        /*0012*/ 	.short	0x0070
        /*0014*/ 	.byte	0x00, 0xf0, 0x01, 0x10


	//----- nvinfo : EIATTR_SPARSE_MMA_MASK
	.align		4
.L_20:
        /*0018*/ 	.byte	0x03, 0x50
        /*001a*/ 	.short	0x0000


	//----- nvinfo : EIATTR_MAXREG_COUNT
	.align		4
        /*001c*/ 	.byte	0x03, 0x1b
        /*001e*/ 	.short	0x00a8


	//----- nvinfo : EIATTR_NUM_BARRIERS
	.align		4
        /*0020*/ 	.byte	0x02, 0x4c
        /*0022*/ 	.byte	0x01
	.zero		1


	//----- nvinfo : EIATTR_ANNOTATIONS
	.align		4
        /*0024*/ 	.byte	0x04, 0x55
        /*0026*/ 	.short	(.L_22 - .L_21)


	//   ....[0]....
.L_21:
        /*0028*/ 	.word	0x00000001
        /*002c*/ 	.byte	0x50, 0x06, 0x00, 0x00, 0x01, 0x00, 0x00, 0x00, 0x80, 0x08, 0x00, 0x00, 0x01, 0x00, 0x00, 0x00
        /* <DEDUP_REMOVED lines=2037> */
        /*7f8c*/ 	.byte	0xf0, 0x9a, 0x02, 0x00, 0x01, 0x00, 0x00, 0x00, 0x40, 0x9b, 0x02, 0x00


	//----- nvinfo : EIATTR_MERCURY_ISA_VERSION
	.align		4
.L_22:
        /*7f98*/ 	.byte	0x03, 0x5f
        /*7f9a*/ 	.short	0x0101


	//----- nvinfo : EIATTR_INT_WARP_WIDE_INSTR_OFFSETS
	.align		4
        /*7f9c*/ 	.byte	0x04, 0x31
        /*7f9e*/ 	.short	(.L_24 - .L_23)


	//   ....[0]....
.L_23:
        /*7fa0*/ 	.word	0x00000510


	//   ....[1]....
        /*7fa4*/ 	.word	0x00000530


	//   ....[2]....
        /*7fa8*/ 	.word	0x00000680


	//----- nvinfo : EIATTR_COOP_GROUP_MASK_REGIDS
	.align		4
.L_24:
        /*7fac*/ 	.byte	0x04, 0x29
        /*7fae*/ 	.short	(.L_26 - .L_25)


	//   ....[0]....
.L_25:
        /*7fb0*/ 	.word	0xffffffff


	//   ....[1]....
        /*7fb4*/ 	.word	0xffffffff


	//   ....[2]....
        /*7fb8*/ 	.word	0xffffffff


	//   ....[3]....
        /*7fbc*/ 	.word	0xffffffff


	//   ....[4]....
        /*7fc0*/ 	.word	0xffffffff


	//   ....[5]....
        /*7fc4*/ 	.word	0xffffffff


	//----- nvinfo : EIATTR_COOP_GROUP_INSTR_OFFSETS
	.align		4
.L_26:
        /*7fc8*/ 	.byte	0x04, 0x28
        /*7fca*/ 	.short	(.L_28 - .L_27)


	//   ....[0]....
.L_27:
        /*7fcc*/ 	.word	0x00000070


	//   ....[1]....
        /*7fd0*/ 	.word	0x00000080


	//   ....[2]....
        /*7fd4*/ 	.word	0x000001a0


	//   ....[3]....
        /*7fd8*/ 	.word	0x000003a0


	//   ....[4]....
        /*7fdc*/ 	.word	0x00000790


	//   ....[5]....
        /*7fe0*/ 	.word	0x000028e0


	//----- nvinfo : EIATTR_REG_RECONFIG
	.align		4
.L_28:
        /*7fe4*/ 	.byte	0x01, 0x54
	.zero		2


	//----- nvinfo : EIATTR_MBARRIER_INSTR_OFFSETS
	.align		4
        /*7fe8*/ 	.byte	0x04, 0x39
        /*7fea*/ 	.short	(.L_30 - .L_29)


	//   ....[0]....
.L_29:
        /*7fec*/ 	.word	0x00000320
        /*7ff0*/ 	.word	0x000000ff
        /*7ff4*/ 	.word	0x00000000
        /*7ff8*/ 	.short	0x0100
        /*7ffa*/ 	.byte	0x09
	.zero		1


	//   ....[1]....
        /*7ffc*/ 	.word	0x00000330
        /*8000*/ 	.word	0x000000ff
        /*8004*/ 	.word	0x00000018
        /*8008*/ 	.short	0x0100
        /*800a*/ 	.byte	0x09
	.zero		1


	//   ....[2]....
        /*800c*/ 	.word	0x00000340
        /*8010*/ 	.word	0x000000ff
        /*8014*/ 	.word	0x00000008
        /*8018*/ 	.short	0x0100
        /*801a*/ 	.byte	0x09
	.zero		1


	//   ....[3]....
        /*801c*/ 	.word	0x00000350
        /*8020*/ 	.word	0x000000ff
        /*8024*/ 	.word	0x00000020
        /*8028*/ 	.short	0x0100
        /*802a*/ 	.byte	0x09
	.zero		1


	//   ....[4]....
        /*802c*/ 	.word	0x00000360
        /*8030*/ 	.word	0x000000ff
        /*8034*/ 	.word	0x00000010
        /*8038*/ 	.short	0x0100
        /*803a*/ 	.byte	0x09
	.zero		1


	//   ....[5]....
        /*803c*/ 	.word	0x00000370
        /*8040*/ 	.word	0x000000ff
        /*8044*/ 	.word	0x00000028
        /*8048*/ 	.short	0x0100
        /*804a*/ 	.byte	0x09
	.zero		1


	//   ....[6]....
        /*804c*/ 	.word	0x00000710
        /*8050*/ 	.word	0x000000ff
        /*8054*/ 	.word	0x00000040
        /*8058*/ 	.short	0x0100
        /*805a*/ 	.byte	0x06
	.zero		1


	//   ....[7]....
        /*805c*/ 	.word	0x00000740
        /*8060*/ 	.word	0x000000ff
        /*8064*/ 	.word	0x00000048
        /*8068*/ 	.short	0x0100
        /*806a*/ 	.byte	0x06
	.zero		1


	//   ....[8]....
        /*806c*/ 	.word	0x00002cd0
        /*8070*/ 	.word	0x000000ff
        /*8074*/ 	.word	0x00000000
        /*8078*/ 	.short	0x010a
        /*807a*/ 	.byte	0x06
	.zero		1


	//   ....[9]....
        /*807c*/ 	.word	0x00002d10
        /*8080*/ 	.word	0x000000ff
        /*8084*/ 	.word	0x00000000
        /*8088*/ 	.short	0x010a
        /*808a*/ 	.byte	0x06
	.zero		1


	//   ....[10]....
        /*808c*/ 	.word	0x00009020
        /*8090*/ 	.word	0x000000ff
        /*8094*/ 	.word	0x00000000
        /*8098*/ 	.short	0x010a
        /*809a*/ 	.byte	0x10
	.zero		1


	//   ....[11]....
        /*809c*/ 	.word	0x00009060
        /*80a0*/ 	.word	0x000000ff
        /*80a4*/ 	.word	0x00000000
        /*80a8*/ 	.short	0x010a
        /*80aa*/ 	.byte	0x10
	.zero		1


	//   ....[12]....
        /*80ac*/ 	.word	0x000118a0
        /*80b0*/ 	.word	0x00000000
        /*80b4*/ 	.word	0x00000000
        /*80b8*/ 	.short	0x0101
        /*80ba*/ 	.byte	0x3f
	.zero		1


	//   ....[13]....
        /*80bc*/ 	.word	0x00015390
        /*80c0*/ 	.word	0x00000000
        /*80c4*/ 	.word	0x00000000
        /*80c8*/ 	.short	0x0101
        /*80ca*/ 	.byte	0x3f
	.zero		1


	//   ....[14]....
        /*80cc*/ 	.word	0x00028de0
        /*80d0*/ 	.word	0x00000012
        /*80d4*/ 	.word	0x00000018
        /*80d8*/ 	.short	0x010a
        /*80da*/ 	.byte	0x3f
	.zero		1


	//   ....[15]....
        /*80dc*/ 	.word	0x00029180
        /*80e0*/ 	.word	0x00000002
        /*80e4*/ 	.word	0x00000048
        /*80e8*/ 	.short	0x0101
        /*80ea*/ 	.byte	0x3f
	.zero		1


	//   ....[16]....
        /*80ec*/ 	.word	0x00029910
        /*80f0*/ 	.word	0x00000005
        /*80f4*/ 	.word	0x00000000
        /*80f8*/ 	.short	0x010a
        /*80fa*/ 	.byte	0x3f
	.zero		1


	//   ....[17]....
        /*80fc*/ 	.word	0x000299a0
        /*8100*/ 	.word	0x00000007
        /*8104*/ 	.word	0x00000000
        /*8108*/ 	.short	0x010a
        /*810a*/ 	.byte	0x3f
	.zero		1


	//   ....[18]....
        /*810c*/ 	.word	0x00029a30
        /*8110*/ 	.word	0x00000003
        /*8114*/ 	.word	0x00000000
        /*8118*/ 	.short	0x010a
        /*811a*/ 	.byte	0x3f
	.zero		1


	//   ....[19]....
        /*811c*/ 	.word	0x00029aa0
        /*8120*/ 	.word	0x00000003
        /*8124*/ 	.word	0x00000000
        /*8128*/ 	.short	0x010a
        /*812a*/ 	.byte	0x3f
	.zero		1


	//   ....[20]....
        /*812c*/ 	.word	0x00029b10
        /*8130*/ 	.word	0x00000002
        /*8134*/ 	.word	0x00000000
        /*8138*/ 	.short	0x010a
        /*813a*/ 	.byte	0x3f
	.zero		1


	//   ....[21]....
        /*813c*/ 	.word	0x00029bf0
        /*8140*/ 	.word	0x00000012
        /*8144*/ 	.word	0x00000018
        /*8148*/ 	.short	0x010a
        /*814a*/ 	.byte	0x3f
	.zero		1


	//   ....[22]....
        /*814c*/ 	.word	0x00029cc0
        /*8150*/ 	.word	0x00000005
        /*8154*/ 	.word	0x00000000
        /*8158*/ 	.short	0x010a
        /*815a*/ 	.byte	0x3f
	.zero		1


	//   ....[23]....
        /*815c*/ 	.word	0x00029d10
        /*8160*/ 	.word	0x00000007
        /*8164*/ 	.word	0x00000000
        /*8168*/ 	.short	0x010a
        /*816a*/ 	.byte	0x3f
	.zero		1


	//----- nvinfo : EIATTR_NUM_MBARRIERS
	.align		4
.L_30:
        /*816c*/ 	.byte	0x03, 0x38
        /*816e*/ 	.short	0x0008


	//----- nvinfo : EIATTR_EXIT_INSTR_OFFSETS
	.align		4
        /*8170*/ 	.byte	0x04, 0x1c
        /*8172*/ 	.short	(.L_32 - .L_31)


	//   ....[0]....
.L_31:
        /*8174*/ 	.word	0x00000920


	//   ....[1]....
        /*8178*/ 	.word	0x000011c0


	//   ....[2]....
        /*817c*/ 	.word	0x000284e0


	//   ....[3]....
        /*8180*/ 	.word	0x00028a80


	//   ....[4]....
        /*8184*/ 	.word	0x00029a80


	//----- nvinfo : EIATTR_MAX_THREADS
	.align		4
.L_32:
        /*8188*/ 	.byte	0x04, 0x05
        /*818a*/ 	.short	(.L_34 - .L_33)
.L_33:
        /*818c*/ 	.word	0x00000180
        /*8190*/ 	.word	0x00000001
        /*8194*/ 	.word	0x00000001


	//----- nvinfo : EIATTR_CRS_STACK_SIZE
	.align		4
.L_34:
        /*8198*/ 	.byte	0x04, 0x1e
        /*819a*/ 	.short	(.L_36 - .L_35)
.L_35:
        /*819c*/ 	.word	0x00000000


	//----- nvinfo : EIATTR_CBANK_PARAM_SIZE
	.align		4
.L_36:
        /*81a0*/ 	.byte	0x03, 0x19
        /*81a2*/ 	.short	0x0470


	//----- nvinfo : EIATTR_PARAM_CBANK
	.align		4
        /*81a4*/ 	.byte	0x04, 0x0a
        /*81a6*/ 	.short	(.L_38 - .L_37)
	.align		4
.L_37:
        /*81a8*/ 	.word	index@(.nv.constant0._ZN7cutlass13device_kernelINS_4gemm6kernel13GemmUniversalIN4cute5tupleIJiiiiEEENS1_10collective13CollectiveMmaINS1_37MainloopSm90TmaGmmaWarpSpecializedFP8ILi3ENS5_IJNS4_1CILi1EEENSA_ILi2EEESB_EEENS1_35KernelTmaWarpSpecializedCooperativeEEENS5_IJNSA_ILi256EEESG_NSA_ILi128EEEEEENS_12float_e5m2_tENS5_IJlSB_lEEESJ_SK_NS4_8TiledMMAINS4_8MMA_AtomIJNS4_4SM904GMMA31MMA_64x256x32_F32E5M2E5M2_SS_TNILNSO_7ScaleInE1ELSQ_1EEEEEENS4_6LayoutINS5_IJSC_SB_SB_EEENS5_IJSB_NSA_ILi0EEESV_EEEEENS5_IJNS4_10UnderscoreESY_SY_EEEEENS4_23SM90_TMA_LOAD_MULTICASTENS4_14ComposedLayoutINS4_7SwizzleILi3ELi4ELi3EEENS4_18smem_ptr_flag_bitsILi8EEENST_INS5_IJNSA_ILi8EEESH_EEENS5_IJSH_SB_EEEEEEEvNS4_8identityENS4_13SM90_TMA_LOADES1B_vS1C_EENS_8epilogue10collective6detail29Sm90TmaWarpSpecializedAdapterINS1G_15DefaultEpilogueISJ_SK_SK_NS1F_6thread17LinearCombinationISJ_Li1EffLNS1K_9ScaleType4KindE0ELNS_15FloatRoundStyleE2ESJ_EENS1_15EpilogueDefaultEEEEEvvEEEEvNT_6ParamsE)
        /*81ac*/ 	.short	0x0210
        /*81ae*/ 	.short	0x0470


	//----- nvinfo : EIATTR_SW_WAR
	.align		4
.L_38:
        /*81b0*/ 	.byte	0x04, 0x36
        /*81b2*/ 	.short	(.L_40 - .L_39)
.L_39:
        /*81b4*/ 	.word	0x00000008
.L_40:


//--------------------- .nv.callgraph             --------------------------
	.section	.nv.callgraph,"",@"SHT_CUDA_CALLGRAPH"
	.align	4
	.sectionentsize	8
	.align		4
        /*0000*/ 	.word	0x00000000
	.align		4
        /*0004*/ 	.word	0xffffffff
	.align		4
        /*0008*/ 	.word	0x00000000
	.align		4
        /*000c*/ 	.word	0xfffffffe
	.align		4
        /*0010*/ 	.word	0x00000000
	.align		4
        /*0014*/ 	.word	0xfffffffd
	.align		4
        /*0018*/ 	.word	0x00000000
	.align		4
        /*001c*/ 	.word	0xfffffffc


//--------------------- .nv.constant4             --------------------------
	.section	.nv.constant4,"a",@progbits
	.align	8
	.align		8
.nv.constant4:
        /*0000*/ 	.dword	_ZN39_INTERNAL_b5a347d8_4_k_cu_9af70f46_42074cuda3std3__45__cpo5beginE
	.align		8
        /*0008*/ 	.dword	_ZN39_INTERNAL_b5a347d8_4_k_cu_9af70f46_42074cuda3std3__45__cpo3endE
	.align		8
        /*0010*/ 	.dword	_ZN39_INTERNAL_b5a347d8_4_k_cu_9af70f46_42074cuda3std3__45__cpo6cbeginE
	.align		8
        /*0018*/ 	.dword	_ZN39_INTERNAL_b5a347d8_4_k_cu_9af70f46_42074cuda3std3__45__cpo4cendE
	.align		8
        /*0020*/ 	.dword	_ZN39_INTERNAL_b5a347d8_4_k_cu_9af70f46_42074cuda3std3__441_GLOBAL__N__b5a347d8_4_k_cu_9af70f46_42076ignoreE
	.align		8
        /*0028*/ 	.dword	_ZN39_INTERNAL_b5a347d8_4_k_cu_9af70f46_42074cuda3std3__419piecewise_constructE
	.align		8
        /*0030*/ 	.dword	_ZN39_INTERNAL_b5a347d8_4_k_cu_9af70f46_42074cuda3std3__48in_placeE
	.align		8
        /*0038*/ 	.dword	_ZN39_INTERNAL_b5a347d8_4_k_cu_9af70f46_42074cuda3std6ranges3__45__cpo4swapE
	.align		8
        /*0040*/ 	.dword	_ZN39_INTERNAL_b5a347d8_4_k_cu_9af70f46_42074cuda3std6ranges3__45__cpo9iter_moveE
	.align		8
        /*0048*/ 	.dword	_ZN39_INTERNAL_b5a347d8_4_k_cu_9af70f46_42074cute7productE
	.align		8
        /*0050*/ 	.dword	_ZN39_INTERNAL_b5a347d8_4_k_cu_9af70f46_42074cute1_E


//--------------------- .text._ZN7cutlass13device_kernelINS_4gemm6kernel13GemmUniversalIN4cute5tupleIJiiiiEEENS1_10collective13CollectiveMmaINS1_37MainloopSm90TmaGmmaWarpSpecializedFP8ILi3ENS5_IJNS4_1CILi1EEENSA_ILi2EEESB_EEENS1_35KernelTmaWarpSpecializedCooperativeEEENS5_IJNSA_ILi256EEESG_NSA_ILi128EEEEEENS_12float_e5m2_tENS5_IJlSB_lEEESJ_SK_NS4_8TiledMMAINS4_8MMA_AtomIJNS4_4SM904GMMA31MMA_64x256x32_F32E5M2E5M2_SS_TNILNSO_7ScaleInE1ELSQ_1EEEEEENS4_6LayoutINS5_IJSC_SB_SB_EEENS5_IJSB_NSA_ILi0EEESV_EEEEENS5_IJNS4_10UnderscoreESY_SY_EEEEENS4_23SM90_TMA_LOAD_MULTICASTENS4_14ComposedLayoutINS4_7SwizzleILi3ELi4ELi3EEENS4_18smem_ptr_flag_bitsILi8EEENST_INS5_IJNSA_ILi8EEESH_EEENS5_IJSH_SB_EEEEEEEvNS4_8identityENS4_13SM90_TMA_LOADES1B_vS1C_EENS_8epilogue10collective6detail29Sm90TmaWarpSpecializedAdapterINS1G_15DefaultEpilogueISJ_SK_SK_NS1F_6thread17LinearCombinationISJ_Li1EffLNS1K_9ScaleType4KindE0ELNS_15FloatRoundStyleE2ESJ_EENS1_15EpilogueDefaultEEEEEvvEEEEvNT_6ParamsE --------------------------
	.section	.text._ZN7cutlass13device_kernelINS_4gemm6kernel13GemmUniversalIN4cute5tupleIJiiiiEEENS1_10collective13CollectiveMmaINS1_37MainloopSm90TmaGmmaWarpSpecializedFP8ILi3ENS5_IJNS4_1CILi1EEENSA_ILi2EEESB_EEENS1_35KernelTmaWarpSpecializedCooperativeEEENS5_IJNSA_ILi256EEESG_NSA_ILi128EEEEEENS_12float_e5m2_tENS5_IJlSB_lEEESJ_SK_NS4_8TiledMMAINS4_8MMA_AtomIJNS4_4SM904GMMA31MMA_64x256x32_F32E5M2E5M2_SS_TNILNSO_7ScaleInE1ELSQ_1EEEEEENS4_6LayoutINS5_IJSC_SB_SB_EEENS5_IJSB_NSA_ILi0EEESV_EEEEENS5_IJNS4_10UnderscoreESY_SY_EEEEENS4_23SM90_TMA_LOAD_MULTICASTENS4_14ComposedLayoutINS4_7SwizzleILi3ELi4ELi3EEENS4_18smem_ptr_flag_bitsILi8EEENST_INS5_IJNSA_ILi8EEESH_EEENS5_IJSH_SB_EEEEEEEvNS4_8identityENS4_13SM90_TMA_LOADES1B_vS1C_EENS_8epilogue10collective6detail29Sm90TmaWarpSpecializedAdapterINS1G_15DefaultEpilogueISJ_SK_SK_NS1F_6thread17LinearCombinationISJ_Li1EffLNS1K_9ScaleType4KindE0ELNS_15FloatRoundStyleE2ESJ_EENS1_15EpilogueDefaultEEEEEvvEEEEvNT_6ParamsE,"ax",@progbits
	.align	128
.text._ZN7cutlass13device_kernelINS_4gemm6kernel13GemmUniversalIN4cute5tupleIJiiiiEEENS1_10collective13CollectiveMmaINS1_37MainloopSm90TmaGmmaWarpSpecializedFP8ILi3ENS5_IJNS4_1CILi1EEENSA_ILi2EEESB_EEENS1_35KernelTmaWarpSpecializedCooperativeEEENS5_IJNSA_ILi256EEESG_NSA_ILi128EEEEEENS_12float_e5m2_tENS5_IJlSB_lEEESJ_SK_NS4_8TiledMMAINS4_8MMA_AtomIJNS4_4SM904GMMA31MMA_64x256x32_F32E5M2E5M2_SS_TNILNSO_7ScaleInE1ELSQ_1EEEEEENS4_6LayoutINS5_IJSC_SB_SB_EEENS5_IJSB_NSA_ILi0EEESV_EEEEENS5_IJNS4_10UnderscoreESY_SY_EEEEENS4_23SM90_TMA_LOAD_MULTICASTENS4_14ComposedLayoutINS4_7SwizzleILi3ELi4ELi3EEENS4_18smem_ptr_flag_bitsILi8EEENST_INS5_IJNSA_ILi8EEESH_EEENS5_IJSH_SB_EEEEEEEvNS4_8identityENS4_13SM90_TMA_LOADES1B_vS1C_EENS_8epilogue10collective6detail29Sm90TmaWarpSpecializedAdapterINS1G_15DefaultEpilogueISJ_SK_SK_NS1F_6thread17LinearCombinationISJ_Li1EffLNS1K_9ScaleType4KindE0ELNS_15FloatRoundStyleE2ESJ_EENS1_15EpilogueDefaultEEEEEvvEEEEvNT_6ParamsE:
        .type           _ZN7cutlass13device_kernelINS_4gemm6kernel13GemmUniversalIN4cute5tupleIJiiiiEEENS1_10collective13CollectiveMmaINS1_37MainloopSm90TmaGmmaWarpSpecializedFP8ILi3ENS5_IJNS4_1CILi1EEENSA_ILi2EEESB_EEENS1_35KernelTmaWarpSpecializedCooperativeEEENS5_IJNSA_ILi256EEESG_NSA_ILi128EEEEEENS_12float_e5m2_tENS5_IJlSB_lEEESJ_SK_NS4_8TiledMMAINS4_8MMA_AtomIJNS4_4SM904GMMA31MMA_64x256x32_F32E5M2E5M2_SS_TNILNSO_7ScaleInE1ELSQ_1EEEEEENS4_6LayoutINS5_IJSC_SB_SB_EEENS5_IJSB_NSA_ILi0EEESV_EEEEENS5_IJNS4_10UnderscoreESY_SY_EEEEENS4_23SM90_TMA_LOAD_MULTICASTENS4_14ComposedLayoutINS4_7SwizzleILi3ELi4ELi3EEENS4_18smem_ptr_flag_bitsILi8EEENST_INS5_IJNSA_ILi8EEESH_EEENS5_IJSH_SB_EEEEEEEvNS4_8identityENS4_13SM90_TMA_LOADES1B_vS1C_EENS_8epilogue10collective6detail29Sm90TmaWarpSpecializedAdapterINS1G_15DefaultEpilogueISJ_SK_SK_NS1F_6thread17LinearCombinationISJ_Li1EffLNS1K_9ScaleType4KindE0ELNS_15FloatRoundStyleE2ESJ_EENS1_15EpilogueDefaultEEEEEvvEEEEvNT_6ParamsE,@function
        .size           _ZN7cutlass13device_kernelINS_4gemm6kernel13GemmUniversalIN4cute5tupleIJiiiiEEENS1_10collective13CollectiveMmaINS1_37MainloopSm90TmaGmmaWarpSpecializedFP8ILi3ENS5_IJNS4_1CILi1EEENSA_ILi2EEESB_EEENS1_35KernelTmaWarpSpecializedCooperativeEEENS5_IJNSA_ILi256EEESG_NSA_ILi128EEEEEENS_12float_e5m2_tENS5_IJlSB_lEEESJ_SK_NS4_8TiledMMAINS4_8MMA_AtomIJNS4_4SM904GMMA31MMA_64x256x32_F32E5M2E5M2_SS_TNILNSO_7ScaleInE1ELSQ_1EEEEEENS4_6LayoutINS5_IJSC_SB_SB_EEENS5_IJSB_NSA_ILi0EEESV_EEEEENS5_IJNS4_10UnderscoreESY_SY_EEEEENS4_23SM90_TMA_LOAD_MULTICASTENS4_14ComposedLayoutINS4_7SwizzleILi3ELi4ELi3EEENS4_18smem_ptr_flag_bitsILi8EEENST_INS5_IJNSA_ILi8EEESH_EEENS5_IJSH_SB_EEEEEEEvNS4_8identityENS4_13SM90_TMA_LOADES1B_vS1C_EENS_8epilogue10collective6detail29Sm90TmaWarpSpecializedAdapterINS1G_15DefaultEpilogueISJ_SK_SK_NS1F_6thread17LinearCombinationISJ_Li1EffLNS1K_9ScaleType4KindE0ELNS_15FloatRoundStyleE2ESJ_EENS1_15EpilogueDefaultEEEEEvvEEEEvNT_6ParamsE,(.L_x_588 - _ZN7cutlass13device_kernelINS_4gemm6kernel13GemmUniversalIN4cute5tupleIJiiiiEEENS1_10collective13CollectiveMmaINS1_37MainloopSm90TmaGmmaWarpSpecializedFP8ILi3ENS5_IJNS4_1CILi1EEENSA_ILi2EEESB_EEENS1_35KernelTmaWarpSpecializedCooperativeEEENS5_IJNSA_ILi256EEESG_NSA_ILi128EEEEEENS_12float_e5m2_tENS5_IJlSB_lEEESJ_SK_NS4_8TiledMMAINS4_8MMA_AtomIJNS4_4SM904GMMA31MMA_64x256x32_F32E5M2E5M2_SS_TNILNSO_7ScaleInE1ELSQ_1EEEEEENS4_6LayoutINS5_IJSC_SB_SB_EEENS5_IJSB_NSA_ILi0EEESV_EEEEENS5_IJNS4_10UnderscoreESY_SY_EEEEENS4_23SM90_TMA_LOAD_MULTICASTENS4_14ComposedLayoutINS4_7SwizzleILi3ELi4ELi3EEENS4_18smem_ptr_flag_bitsILi8EEENST_INS5_IJNSA_ILi8EEESH_EEENS5_IJSH_SB_EEEEEEEvNS4_8identityENS4_13SM90_TMA_LOADES1B_vS1C_EENS_8epilogue10collective6detail29Sm90TmaWarpSpecializedAdapterINS1G_15DefaultEpilogueISJ_SK_SK_NS1F_6thread17LinearCombinationISJ_Li1EffLNS1K_9ScaleType4KindE0ELNS_15FloatRoundStyleE2ESJ_EENS1_15EpilogueDefaultEEEEEvvEEEEvNT_6ParamsE)
        .other          _ZN7cutlass13device_kernelINS_4gemm6kernel13GemmUniversalIN4cute5tupleIJiiiiEEENS1_10collective13CollectiveMmaINS1_37MainloopSm90TmaGmmaWarpSpecializedFP8ILi3ENS5_IJNS4_1CILi1EEENSA_ILi2EEESB_EEENS1_35KernelTmaWarpSpecializedCooperativeEEENS5_IJNSA_ILi256EEESG_NSA_ILi128EEEEEENS_12float_e5m2_tENS5_IJlSB_lEEESJ_SK_NS4_8TiledMMAINS4_8MMA_AtomIJNS4_4SM904GMMA31MMA_64x256x32_F32E5M2E5M2_SS_TNILNSO_7ScaleInE1ELSQ_1EEEEEENS4_6LayoutINS5_IJSC_SB_SB_EEENS5_IJSB_NSA_ILi0EEESV_EEEEENS5_IJNS4_10UnderscoreESY_SY_EEEEENS4_23SM90_TMA_LOAD_MULTICASTENS4_14ComposedLayoutINS4_7SwizzleILi3ELi4ELi3EEENS4_18smem_ptr_flag_bitsILi8EEENST_INS5_IJNSA_ILi8EEESH_EEENS5_IJSH_SB_EEEEEEEvNS4_8identityENS4_13SM90_TMA_LOADES1B_vS1C_EENS_8epilogue10collective6detail29Sm90TmaWarpSpecializedAdapterINS1G_15DefaultEpilogueISJ_SK_SK_NS1F_6thread17LinearCombinationISJ_Li1EffLNS1K_9ScaleType4KindE0ELNS_15FloatRoundStyleE2ESJ_EENS1_15EpilogueDefaultEEEEEvvEEEEvNT_6ParamsE,@"STO_CUDA_ENTRY STV_DEFAULT"
_ZN7cutlass13device_kernelINS_4gemm6kernel13GemmUniversalIN4cute5tupleIJiiiiEEENS1_10collective13CollectiveMmaINS1_37MainloopSm90TmaGmmaWarpSpecializedFP8ILi3ENS5_IJNS4_1CILi1EEENSA_ILi2EEESB_EEENS1_35KernelTmaWarpSpecializedCooperativeEEENS5_IJNSA_ILi256EEESG_NSA_ILi128EEEEEENS_12float_e5m2_tENS5_IJlSB_lEEESJ_SK_NS4_8TiledMMAINS4_8MMA_AtomIJNS4_4SM904GMMA31MMA_64x256x32_F32E5M2E5M2_SS_TNILNSO_7ScaleInE1ELSQ_1EEEEEENS4_6LayoutINS5_IJSC_SB_SB_EEENS5_IJSB_NSA_ILi0EEESV_EEEEENS5_IJNS4_10UnderscoreESY_SY_EEEEENS4_23SM90_TMA_LOAD_MULTICASTENS4_14ComposedLayoutINS4_7SwizzleILi3ELi4ELi3EEENS4_18smem_ptr_flag_bitsILi8EEENST_INS5_IJNSA_ILi8EEESH_EEENS5_IJSH_SB_EEEEEEEvNS4_8identityENS4_13SM90_TMA_LOADES1B_vS1C_EENS_8epilogue10collective6detail29Sm90TmaWarpSpecializedAdapterINS1G_15DefaultEpilogueISJ_SK_SK_NS1F_6thread17LinearCombinationISJ_Li1EffLNS1K_9ScaleType4KindE0ELNS_15FloatRoundStyleE2ESJ_EENS1_15EpilogueDefaultEEEEEvvEEEEvNT_6ParamsE:
[----:B------:R-:W0:Y:S02]  /*0000*/  LDC R1, c[0x0][0x28] ;  /* 0x00000a00ff017b82 */ /* 0x000e240000000800 */
[----:B0-----:R-:W-:Y:S01]  /*0010*/  VIADD R1, R1, 0xfffff338 ;  /* 0xfffff33801017836 */ /* 0x001fe20000000000 */
[----:B------:R-:W0:Y:S01]  /*0020*/  S2R R5, SR_TID.X ;  /* 0x0000000000057919 */ /* 0x000e220000002100 */
[----:B------:R-:W-:Y:S01]  /*0030*/  ELECT P0, URZ, PT ;  /* 0x00000000003f782f */ /* 0x000fe20003800000 */
[----:B------:R-:W-:Y:S01]  /*0040*/  BSSY B0, `(.L_x_0) ;  /* 0x0000015000007945 */ /* 0x000fe20003800000 */
[--C-:B0-----:R-:W-:Y:S02]  /*0050*/  SHF.R.U32.HI R0, RZ, 0x5, R5.reuse ;  /* 0x00000005ff007819 */ /* 0x101fe40000011605 */
[----:B------:R-:W-:-:S03]  /*0060*/  SHF.R.U32.HI R2, RZ, 0x7, R5 ;  /* 0x00000007ff027819 */ /* 0x000fc60000011605 */
[----:B------:R-:W0:Y:S04]  /*0070*/  SHFL.IDX PT, R3, R0, RZ, 0x1f ;  /* 0x00001fff00037589 */ /* 0x000e2800000e0000 */
[----:B------:R-:W1:Y:S01]  /*0080*/  SHFL.IDX PT, R2, R2, RZ, 0x1f ;  /* 0x00001fff02027589 */ /* 0x000e6200000e0000 */
[----:B0-----:R-:W-:Y:S02]  /*0090*/  R2UR UR4, R3 ;  /* 0x00000000030472ca */ /* 0x001fe400000e0000 */
[----:B-1----:R-:W-:-:S11]  /*00a0*/  R2UR UR6, R2 ;  /* 0x00000000020672ca */ /* 0x002fd600000e0000 */
[----:B------:R-:W-:Y:S02]  /*00b0*/  USHF.R.S32.HI UR5, URZ, 0x1f, UR4 ;  /* 0x0000001f3f057899 */ /* 0x000fe40008011404 */
[----:B------:R-:W-:Y:S02]  /*00c0*/  ISETP.NE.OR P0, PT, RZ, UR4, !P0 ;  /* 0x00000004ff007c0c */ /* 0x000fe4000c705670 */
[----:B------:R-:W-:-:S04]  /*00d0*/  ULEA.HI UR5, UR5, UR4, URZ, 0x2 ;  /* 0x0000000405057291 */ /* 0x000fc8000f8f103f */
[----:B------:R-:W-:-:S04]  /*00e0*/  ULOP3.LUT UR5, UR5, 0xfffffffc, URZ, 0xc0, !UPT ;  /* 0xfffffffc05057892 */ /* 0x000fc8000f8ec03f */
[----:B------:R-:W-:-:S03]  /*00f0*/  UIADD3 UR8, UR4, -UR5, URZ ;  /* 0x8000000504087290 */ /* 0x000fc6000fffe03f */
[----:B------:R-:W-:Y:S09]  /*0100*/  @P0 BRA `(.L_x_1) ;  /* 0x0000000000200947 */ /* 0x000ff20003800000 */
[----:B------:R-:W-:Y:S02]  /*0110*/  ULDC.64 UR4, c[0x0][0x198] ;  /* 0x0000660000047ab9 */ /* 0x000fe40000000a00 */
[----:B------:R-:W-:Y:S02]  /*0120*/  UIADD3 UR10, UP0, UR4, 0xf0, URZ ;  /* 0x000000f0040a7890 */ /* 0x000fe4000ff1e03f */
[----:B------:R-:W-:Y:S02]  /*0130*/  UIADD3 UR4, UP1, UR4, 0x1f0, URZ ;  /* 0x000001f004047890 */ /* 0x000fe4000ff3e03f */
[----:B------:R-:W-:Y:S02]  /*0140*/  UIADD3.X UR11, URZ, UR5, URZ, UP0, !UPT ;  /* 0x000000053f0b7290 */ /* 0x000fe400087fe43f */
[----:B------:R-:W-:-:S07]  /*0150*/  UIADD3.X UR5, URZ, UR5, URZ, UP1, !UPT ;  /* 0x000000053f057290 */ /* 0x000fce0008ffe43f */
[----:B------:R0:W-:Y:S02]  /*0160*/  UTMACCTL.PF [UR10] ;  /* 0x000000000a0079b9 */ /* 0x0001e40008040000 */
[----:B------:R0:W-:Y:S02]  /*0170*/  UTMACCTL.PF [UR4] ;  /* 0x00000000040079b9 */ /* 0x0001e40008040000 */
[----:B0-----:R-:W-:Y:S01]  /*0180*/  NOP ;  /* 0x0000000000007918 */ /* 0x001fe20000000000 */
.L_x_1:
[----:B------:R-:W-:Y:S05]  /*0190*/  BSYNC B0 ;  /* 0x0000000000007941 */ /* 0x000fea0003800000 */
.L_x_0:
[----:B------:R-:W0:Y:S01]  /*01a0*/  SHFL.IDX PT, R3, R0, RZ, 0x1f ;  /* 0x00001fff00037589 */ /* 0x000e2200000e0000 */
[----:B------:R-:W-:Y:S01]  /*01b0*/  UISETP.NE.AND UP0, UPT, UR8, 0x3, UPT ;  /* 0x000000030800788c */ /* 0x000fe2000bf05270 */
[----:B------:R-:W-:Y:S01]  /*01c0*/  ISETP.NE.AND P2, PT, RZ, UR6, PT ;  /* 0x00000006ff007c0c */ /* 0x000fe2000bf45270 */
[----:B------:R-:W-:Y:S02]  /*01d0*/  UIADD3 UR10, UR6, -0x1, URZ ;  /* 0xffffffff060a7890 */ /* 0x000fe4000fffe03f */
[----:B------:R-:W-:Y:S02]  /*01e0*/  UISETP.EQ.OR UP0, UPT, UR8, URZ, !UP0 ;  /* 0x0000003f0800728c */ /* 0x000fe4000c702670 */
[----:B------:R-:W-:Y:S02]  /*01f0*/  UISETP.GE.U32.AND UP1, UPT, UR10, 0x2, UPT ;  /* 0x000000020a00788c */ /* 0x000fe4000bf26070 */
[----:B------:R-:W-:-:S04]  /*0200*/  UISETP.EQ.AND UP0, UPT, UR6, URZ, UP0 ;  /* 0x0000003f0600728c */ /* 0x000fc80008702270 */
[----:B------:R-:W-:-:S04]  /*0210*/  USEL UR13, URZ, 0x1, !UP0 ;  /* 0x000000013f0d7887 */ /* 0x000fc8000c000000 */
[----:B------:R-:W-:Y:S01]  /*0220*/  USEL UR13, UR13, 0x2, UP1 ;  /* 0x000000020d0d7887 */ /* 0x000fe20008800000 */
[----:B0-----:R-:W-:-:S13]  /*0230*/  ISETP.NE.AND P0, PT, R3, RZ, PT ;  /* 0x000000ff0300720c */ /* 0x001fda0003f05270 */
[----:B------:R-:W-:Y:S05]  /*0240*/  @P0 BRA `(.L_x_2) ;  /* 0x0000000000500947 */ /* 0x000fea0003800000 */
[----:B------:R-:W0:Y:S01]  /*0250*/  S2UR UR9, SR_CgaCtaId ;  /* 0x00000000000979c3 */ /* 0x000e220000008800 */
[----:B------:R-:W-:Y:S01]  /*0260*/  UMOV UR4, 0x400 ;  /* 0x0000040000047882 */ /* 0x000fe20000000000 */
[----:B------:R-:W-:Y:S01]  /*0270*/  UMOV UR5, 0x1 ;  /* 0x0000000100057882 */ /* 0x000fe20000000000 */
[----:B------:R-:W-:Y:S01]  /*0280*/  UMOV UR6, 0x4 ;  /* 0x0000000400067882 */ /* 0x000fe20000000000 */
[----:B------:R-:W-:Y:S01]  /*0290*/  ELECT P0, URZ, PT ;  /* 0x00000000003f782f */ /* 0x000fe20003800000 */
[----:B------:R-:W-:-:S04]  /*02a0*/  UIADD3 UR6, -UR6, 0x100000, URZ ;  /* 0x0010000006067890 */ /* 0x000fc8000fffe13f */
[----:B------:R-:W-:Y:S02]  /*02b0*/  USHF.L.U32 UR7, UR6, 0xb, URZ ;  /* 0x0000000b06077899 */ /* 0x000fe4000800063f */
[----:B------:R-:W-:Y:S02]  /*02c0*/  USHF.L.U32 UR6, UR6, 0x1, URZ ;  /* 0x0000000106067899 */ /* 0x000fe4000800063f */
[----:B0-----:R-:W-:Y:S02]  /*02d0*/  ULEA UR9, UR9, UR4, 0x18 ;  /* 0x0000000409097291 */ /* 0x001fe4000f8ec03f */
[----:B------:R-:W-:-:S04]  /*02e0*/  UIADD3 UR4, -UR5, 0x100000, URZ ;  /* 0x0010000005047890 */ /* 0x000fc8000fffe13f */
[----:B------:R-:W-:Y:S02]  /*02f0*/  USHF.L.U32 UR5, UR4, 0xb, URZ ;  /* 0x0000000b04057899 */ /* 0x000fe4000800063f */
[----:B------:R-:W-:Y:S01]  /*0300*/  USHF.L.U32 UR4, UR4, 0x1, URZ ;  /* 0x0000000104047899 */ /* 0x000fe2000800063f */
[----:B------:R-:W0:Y:S11]  /*0310*/  FENCE.VIEW.ASYNC.S ;  /* 0x00000000000073c6 */ /* 0x000e360000000000 */
[----:B0-----:R0:W1:Y:S01]  /*0320*/  SYNCS.EXCH.64 URZ, [UR9], UR4 ;  /* 0x00000004093f75b2 */ /* 0x0010620008000100 */
[----:B------:R0:W2:Y:S01]  /*0330*/  SYNCS.EXCH.64 URZ, [UR9+0x18], UR6 ;  /* 0x00001806093f75b2 */ /* 0x0000a20008000100 */
[----:B------:R0:W3:Y:S01]  /*0340*/  SYNCS.EXCH.64 URZ, [UR9+0x8], UR4 ;  /* 0x00000804093f75b2 */ /* 0x0000e20008000100 */
[----:B------:R0:W4:Y:S01]  /*0350*/  SYNCS.EXCH.64 URZ, [UR9+0x20], UR6 ;  /* 0x00002006093f75b2 */ /* 0x0001220008000100 */
[----:B------:R0:W0:Y:S01]  /*0360*/  SYNCS.EXCH.64 URZ, [UR9+0x10], UR4 ;  /* 0x00001004093f75b2 */ /* 0x0000220008000100 */
[----:B------:R0:W0:Y:S01]  /*0370*/  SYNCS.EXCH.64 URZ, [UR9+0x28], UR6 ;  /* 0x00002806093f75b2 */ /* 0x0000220008000100 */
[----:B------:R-:W-:Y:S01]  /*0380*/  NOP ;  /* 0x0000000000007918 */ /* 0x000fe20000000000 */
.L_x_2:
[----:B------:R-:W-:Y:S01]  /*0390*/  SHF.R.S32.HI R4, RZ, 0x1f, R5 ;  /* 0x0000001fff047819 */ /* 0x000fe20000011405 */
[----:B------:R-:W5:Y:S01]  /*03a0*/  SHFL.IDX PT, R0, R0, RZ, 0x1f ;  /* 0x00001fff00007589 */ /* 0x000f6200000e0000 */
[----:B------:R-:W-:Y:S01]  /*03b0*/  ELECT P0, URZ, PT ;  /* 0x00000000003f782f */ /* 0x000fe20003800000 */
[----:B0-----:R-:W0:Y:S01]  /*03c0*/  S2UR UR9, SR_CTAID.X ;  /* 0x00000000000979c3 */ /* 0x001e220000002500 */
[----:B------:R-:W-:Y:S01]  /*03d0*/  LEA.HI R4, R4, R5, RZ, 0x7 ;  /* 0x0000000504047211 */ /* 0x000fe200078f38ff */
[----:B------:R-:W1:Y:S01]  /*03e0*/  S2R R2, SR_CTAID.Y ;  /* 0x0000000000027919 */ /* 0x000e620000002600 */
[----:B------:R-:W-:Y:S01]  /*03f0*/  SHF.R.S32.HI R6, RZ, 0x1f, R3 ;  /* 0x0000001fff067819 */ /* 0x000fe20000011403 */
[----:B------:R-:W-:Y:S01]  /*0400*/  ULDC UR4, c[0x0][0x154] ;  /* 0x0000550000047ab9 */ /* 0x000fe20000000800 */
[----:B------:R-:W-:Y:S01]  /*0410*/  LOP3.LUT R4, R4, 0xffffff80, RZ, 0xc0, !PT ;  /* 0xffffff8004047812 */ /* 0x000fe200078ec0ff */
[----:B------:R-:W-:Y:S01]  /*0420*/  NOP ;  /* 0x0000000000007918 */ /* 0x000fe20000000000 */
[----:B------:R-:W-:Y:S01]  /*0430*/  LEA.HI R6, R6, R3, RZ, 0x2 ;  /* 0x0000000306067211 */ /* 0x000fe200078f10ff */
[----:B------:R-:W2:Y:S01]  /*0440*/  LDC R13, c[0x0][0x148] ;  /* 0x00005200ff0d7b82 */ /* 0x000ea20000000800 */
[----:B------:R-:W-:Y:S01]  /*0450*/  NOP ;  /* 0x0000000000007918 */ /* 0x000fe20000000000 */
[----:B------:R-:W-:Y:S01]  /*0460*/  IMAD.IADD R4, R5, 0x1, -R4 ;  /* 0x0000000105047824 */ /* 0x000fe200078e0a04 */
[----:B------:R-:W-:-:S04]  /*0470*/  LOP3.LUT R6, R6, 0x3ffffffc, RZ, 0xc0, !PT ;  /* 0x3ffffffc06067812 */ /* 0x000fc800078ec0ff */
[----:B------:R-:W-:Y:S01]  /*0480*/  SHF.R.S32.HI R5, RZ, 0x1f, R4 ;  /* 0x0000001fff057819 */ /* 0x000fe20000011404 */
[----:B------:R-:W-:Y:S01]  /*0490*/  IMAD.IADD R6, R3, 0x1, -R6 ;  /* 0x0000000103067824 */ /* 0x000fe200078e0a06 */
[----:B------:R-:W3:Y:S02]  /*04a0*/  LDC R8, c[0x0][0x144] ;  /* 0x00005100ff087b82 */ /* 0x000ee40000000800 */
[----:B------:R-:W-:Y:S02]  /*04b0*/  LEA.HI R5, R5, R4, RZ, 0x3 ;  /* 0x0000000405057211 */ /* 0x000fe400078f18ff */
[----:B-----5:R-:W-:Y:S02]  /*04c0*/  ISETP.NE.OR P0, PT, R0, RZ, !P0 ;  /* 0x000000ff0000720c */ /* 0x020fe40004705670 */
[--C-:B------:R-:W-:Y:S02]  /*04d0*/  SHF.R.S32.HI R0, RZ, 0x3, R5.reuse ;  /* 0x00000003ff007819 */ /* 0x100fe40000011405 */
[----:B------:R-:W-:-:S04]  /*04e0*/  SHF.R.S32.HI R5, RZ, 0x1f, R5 ;  /* 0x0000001fff057819 */ /* 0x000fc80000011405 */
[----:B------:R-:W-:-:S04]  /*04f0*/  LEA.HI R5, R5, R0, RZ, 0x2 ;  /* 0x0000000005057211 */ /* 0x000fc800078f10ff */
[----:B------:R-:W-:Y:S01]  /*0500*/  LOP3.LUT R5, R5, 0xfffffffc, RZ, 0xc0, !PT ;  /* 0xfffffffc05057812 */ /* 0x000fe200078ec0ff */
[----:B------:R-:W-:Y:S01]  /*0510*/  VOTEU.ALL UP0, P0 ;  /* 0x00000000003f7886 */ /* 0x000fe20000000000 */
[----:B-1----:R-:W-:Y:S01]  /*0520*/  I2FP.F32.U32 R7, R2 ;  /* 0x0000000200077245 */ /* 0x002fe20000201000 */
[----:B------:R-:W-:Y:S02]  /*0530*/  VOTEU.ALL UP1, P0 ;  /* 0x00000000003f7886 */ /* 0x000fe40000020000 */
[----:B------:R-:W-:Y:S01]  /*0540*/  IMAD.IADD R5, R0, 0x1, -R5 ;  /* 0x0000000100057824 */ /* 0x000fe200078e0a05 */
[----:B------:R-:W1:Y:S01]  /*0550*/  @!UP0 S2UR UR7, SR_CgaCtaId ;  /* 0x00000000000789c3 */ /* 0x000e620000008800 */
[----:B0-----:R-:W-:Y:S01]  /*0560*/  I2FP.F32.U32 R0, UR9 ;  /* 0x0000000900007c45 */ /* 0x001fe20008201000 */
[----:B------:R-:W-:Y:S01]  /*0570*/  FMUL R9, R7, UR4 ;  /* 0x0000000407097c20 */ /* 0x000fe20008400000 */
[----:B------:R-:W-:Y:S01]  /*0580*/  IMAD R5, R6, 0x4, R5 ;  /* 0x0000000406057824 */ /* 0x000fe200078e0205 */
[----:B------:R-:W-:Y:S01]  /*0590*/  ULDC UR4, c[0x0][0x150] ;  /* 0x0000540000047ab9 */ /* 0x000fe20000000800 */
[----:B------:R-:W-:Y:S01]  /*05a0*/  @!UP0 UMOV UR6, 0x400 ;  /* 0x0000040000068882 */ /* 0x000fe20000000000 */
[----:B------:R-:W-:Y:S01]  /*05b0*/  FMUL R7, R0, UR4 ;  /* 0x0000000400077c20 */ /* 0x000fe20008400000 */
[----:B------:R-:W-:Y:S01]  /*05c0*/  IMAD.SHL.U32 R0, R5, 0x4, RZ ;  /* 0x0000000405007824 */ /* 0x000fe200078e00ff */
[----:B------:R-:W0:Y:S01]  /*05d0*/  LDC R6, c[0x0][0x140] ;  /* 0x00005000ff067b82 */ /* 0x000e220000000800 */
[----:B------:R-:W5:Y:S01]  /*05e0*/  F2I.U32.TRUNC.NTZ R9, R9 ;  /* 0x0000000900097305 */ /* 0x000f62000020f000 */
[----:B------:R-:W-:-:S02]  /*05f0*/  UMOV UR4, 0x20 ;  /* 0x0000002000047882 */ /* 0x000fc40000000000 */
[----:B------:R-:W-:Y:S01]  /*0600*/  LOP3.LUT R11, R5, 0xc, R0, 0x78, !PT ;  /* 0x0000000c050b7812 */ /* 0x000fe200078e7800 */
[----:B------:R-:W-:-:S04]  /*0610*/  @!UP0 UIADD3 UR4, -UR4, 0x100000, URZ ;  /* 0x0010000004048890 */ /* 0x000fc8000fffe13f */
[----:B------:R-:W-:Y:S02]  /*0620*/  @!UP0 USHF.L.U32 UR5, UR4, 0xb, URZ ;  /* 0x0000000b04058899 */ /* 0x000fe4000800063f */
[----:B------:R-:W-:Y:S01]  /*0630*/  @!UP0 USHF.L.U32 UR4, UR4, 0x1, URZ ;  /* 0x0000000104048899 */ /* 0x000fe2000800063f */
[----:B------:R-:W4:Y:S01]  /*0640*/  F2I.U32.TRUNC.NTZ R7, R7 ;  /* 0x0000000700077305 */ /* 0x000f22000020f000 */
[----:B------:R0:W-:Y:S01]  /*0650*/  STL [R1+0x450], R11 ;  /* 0x0004500b01007387 */ /* 0x0001e20000100800 */
[----:B-----5:R-:W-:Y:S01]  /*0660*/  IMAD.MOV R14, RZ, RZ, -R9 ;  /* 0x000000ffff0e7224 */ /* 0x020fe200078e0a09 */
[----:B-1----:R-:W-:Y:S01]  /*0670*/  @!UP0 ULEA UR6, UR7, UR6, 0x18 ;  /* 0x0000000607068291 */ /* 0x002fe2000f8ec03f */
[----:B------:R-:W-:Y:S02]  /*0680*/  VOTEU.ALL UP0, P0 ;  /* 0x00000000003f7886 */ /* 0x000fe40000000000 */
[----:B--2---:R-:W-:Y:S01]  /*0690*/  IMAD R0, R13, R14, R2 ;  /* 0x0000000e0d007224 */ /* 0x004fe200078e0202 */
[----:B------:R-:W-:-:S02]  /*06a0*/  LOP3.LUT P0, RZ, R4, 0x7, RZ, 0xc0, !PT ;  /* 0x0000000704ff7812 */ /* 0x000fc4000780c0ff */
[----:B0-----:R-:W-:Y:S01]  /*06b0*/  ISETP.EQ.U32.AND P3, PT, R6, 0x1, PT ;  /* 0x000000010600780c */ /* 0x001fe20003f62070 */
[----:B----4-:R-:W-:Y:S01]  /*06c0*/  IMAD.MOV R7, RZ, RZ, -R7 ;  /* 0x000000ffff077224 */ /* 0x010fe200078e0a07 */
[----:B------:R-:W-:Y:S02]  /*06d0*/  ISETP.NE.AND P1, PT, R0, R11, PT ;  /* 0x0000000b0000720c */ /* 0x000fe40003f25270 */
[----:B------:R-:W-:Y:S01]  /*06e0*/  ISETP.LT.U32.AND P0, PT, R11, 0x2, !P0 ;  /* 0x000000020b00780c */ /* 0x000fe20004701070 */
[----:B---3--:R-:W-:Y:S01]  /*06f0*/  IMAD R10, R8, R7, UR9 ;  /* 0x00000009080a7e24 */ /* 0x008fe2000f8e0207 */
[----:B------:R-:W0:Y:S02]  /*0700*/  FENCE.VIEW.ASYNC.S ;  /* 0x00000000000073c6 */ /* 0x000e240000000000 */
[----:B0-----:R0:W1:Y:S02]  /*0710*/  @!UP0 SYNCS.EXCH.64 URZ, [UR6+0x40], UR4 ;  /* 0x00004004063f85b2 */ /* 0x0010640008000100 */
[----:B------:R-:W-:-:S04]  /*0720*/  ISETP.EQ.OR P1, PT, R10, RZ, !P1 ;  /* 0x000000ff0a00720c */ /* 0x000fc80004f22670 */
[----:B------:R-:W-:Y:S01]  /*0730*/  PLOP3.LUT P0, PT, P0, P1, PT, 0x80, 0x0 ;  /* 0x000000000000781c */ /* 0x000fe20000703070 */
[----:B------:R0:W2:Y:S01]  /*0740*/  @!UP1 SYNCS.EXCH.64 URZ, [UR6+0x48], UR4 ;  /* 0x00004804063f95b2 */ /* 0x0000a20008000100 */
[----:B------:R-:W-:Y:S01]  /*0750*/  NOP ;  /* 0x0000000000007918 */ /* 0x000fe20000000000 */
[----:B------:R-:W-:Y:S10]  /*0760*/  @!P3 BRA `(.L_x_3) ;  /* 0x000000000008b947 */ /* 0x000ff40003800000 */
[----:B-12---:R-:W-:Y:S01]  /*0770*/  UCGABAR_ARV ;  /* 0x00000000000079c7 */ /* 0x006fe20008000000 */
[----:B------:R-:W-:Y:S05]  /*0780*/  BRA `(.L_x_4) ;  /* 0x0000000000047947 */ /* 0x000fea0003800000 */
.L_x_3:
[----:B-12---:R-:W-:Y:S01]  /*0790*/  NOP ;  /* 0x0000000000007918 */ /* 0x006fe20000000000 */
.L_x_4:
[----:B------:R-:W1:Y:S01]  /*07a0*/  LDC R0, c[0x0][0x65c] ;  /* 0x00019700ff007b82 */ /* 0x000e620000000800 */
[----:B------:R-:W-:Y:S02]  /*07b0*/  IMAD.U32 R4, RZ, RZ, UR9 ;  /* 0x00000009ff047e24 */ /* 0x000fe4000f8e00ff */
[----:B------:R-:W-:Y:S01]  /*07c0*/  IMAD.MOV.U32 R5, RZ, RZ, RZ ;  /* 0x000000ffff057224 */ /* 0x000fe200078e00ff */
[----:B-1----:R-:W-:-:S13]  /*07d0*/  ISETP.NE.AND P4, PT, R0, 0x1, PT ;  /* 0x000000010000780c */ /* 0x002fda0003f85270 */
[----:B------:R-:W1:Y:S01]  /*07e0*/  @P4 LDC R7, c[0x0][0x10] ;  /* 0x00000400ff074b82 */ /* 0x000e620000000800 */
[----:B------:R-:W-:Y:S02]  /*07f0*/  @P4 IMAD.MOV.U32 R3, RZ, RZ, RZ ;  /* 0x000000ffff034224 */ /* 0x000fe400078e00ff */
[----:B------:R-:W-:-:S05]  /*0800*/  @P4 IMAD.MOV.U32 R11, RZ, RZ, RZ ;  /* 0x000000ffff0b4224 */ /* 0x000fca00078e00ff */
[----:B------:R-:W2:Y:S01]  /*0810*/  @!P4 LDC R9, c[0x0][0xc] ;  /* 0x00000300ff09cb82 */ /* 0x000ea20000000800 */
[----:B-1----:R-:W-:-:S04]  /*0820*/  @P4 IMAD.WIDE.U32 R6, R7, UR9, R2 ;  /* 0x0000000907064c25 */ /* 0x002fc8000f8e0002 */
[----:B------:R-:W-:Y:S02]  /*0830*/  @P4 IMAD.MOV.U32 R8, RZ, RZ, R6 ;  /* 0x000000ffff084224 */ /* 0x000fe400078e0006 */
[----:B------:R-:W-:Y:S02]  /*0840*/  @P4 IMAD.IADD R15, R7, 0x1, R11 ;  /* 0x00000001070f4824 */ /* 0x000fe400078e020b */
[----:B--2---:R-:W-:-:S04]  /*0850*/  @!P4 IMAD.WIDE.U32 R4, R2, R9, R4 ;  /* 0x000000090204c225 */ /* 0x004fc800078e0004 */
[----:B------:R-:W-:Y:S02]  /*0860*/  @!P4 IMAD.MOV.U32 R8, RZ, RZ, R4 ;  /* 0x000000ffff08c224 */ /* 0x000fe400078e0004 */
[----:B------:R-:W-:-:S03]  /*0870*/  @!P4 IMAD.MOV.U32 R15, RZ, RZ, R5 ;  /* 0x000000ffff0fc224 */ /* 0x000fc600078e0005 */
[----:B------:R1:W-:Y:S04]  /*0880*/  STL [R1+0x458], R8 ;  /* 0x0004580801007387 */ /* 0x0003e80000100800 */
[----:B------:R1:W-:Y:S01]  /*0890*/  STL [R1+0x454], R15 ;  /* 0x0004540f01007387 */ /* 0x0003e20000100800 */
[----:B------:R-:W-:Y:S05]  /*08a0*/  @!P3 BRA `(.L_x_5) ;  /* 0x00000000000cb947 */ /* 0x000fea0003800000 */
[----:B------:R-:W-:Y:S01]  /*08b0*/  UCGABAR_WAIT ;  /* 0x0000000000007dc7 */ /* 0x000fe20008000000 */
[----:B------:R-:W-:Y:S01]  /*08c0*/  CCTL.IVALL ;  /* 0x00000000ff00798f */ /* 0x000fe20002000000 */
[----:B------:R-:W-:Y:S05]  /*08d0*/  BRA `(.L_x_6) ;  /* 0x0000000000047947 */ /* 0x000fea0003800000 */
.L_x_5:
[----:B------:R-:W-:Y:S06]  /*08e0*/  BAR.SYNC.DEFER_BLOCKING 0x0 ;  /* 0x0000000000007b1d */ /* 0x000fec0000010000 */
.L_x_6:
[----:B------:R-:W-:Y:S05]  /*08f0*/  @!P2 BRA `(.L_x_7) ;  /* 0x0000027800fca947 */ /* 0x000fea0003800000 */
[----:B------:R-:W-:-:S06]  /*0900*/  UISETP.GT.U32.AND UP0, UPT, UR10, 0x1, UPT ;  /* 0x000000010a00788c */ /* 0x000fcc000bf04070 */
[----:B------:R-:W-:-:S13]  /*0910*/  PLOP3.LUT P1, PT, PT, PT, UP0, 0x80, 0x0 ;  /* 0x000000000000781c */ /* 0x000fda0003f2f008 */
[----:B0-----:R-:W-:Y:S05]  /*0920*/  @P1 EXIT ;  /* 0x000000000000194d */ /* 0x001fea0003800000 */
[----:B------:R-:W-:Y:S01]  /*0930*/  IMAD.MOV.U32 R5, RZ, RZ, -0x1 ;  /* 0xffffffffff057424 */ /* 0x000fe200078e00ff */
[----:B------:R-:W-:Y:S01]  /*0940*/  ULDC.64 UR4, c[0x0][0x650] ;  /* 0x0001940000047ab9 */ /* 0x000fe20000000a00 */
[----:B------:R-:W-:Y:S01]  /*0950*/  IMAD.MOV.U32 R4, RZ, RZ, -0x1 ;  /* 0xffffffffff047424 */ /* 0x000fe200078e00ff */
[----:B------:R-:W-:Y:S01]  /*0960*/  ISETP.GE.U32.AND P1, PT, R8, UR4, PT ;  /* 0x0000000408007c0c */ /* 0x000fe2000bf26070 */
[----:B------:R-:W-:Y:S01]  /*0970*/  UMOV UR9, 0xffffffff ;  /* 0xffffffff00097882 */ /* 0x000fe20000000000 */
[----:B------:R0:W-:Y:S01]  /*0980*/  STL [R1+0x460], R5 ;  /* 0x0004600501007387 */ /* 0x0001e20000100800 */
[----:B------:R-:W-:Y:S02]  /*0990*/  PRMT R0, RZ, 0x7610, R0 ;  /* 0x00007610ff007816 */ /* 0x000fe40000000000 */
[----:B------:R-:W-:Y:S01]  /*09a0*/  ISETP.GE.U32.AND.EX P1, PT, R15, UR5, PT, P1 ;  /* 0x000000050f007c0c */ /* 0x000fe2000bf26110 */
[----:B------:R0:W-:-:S12]  /*09b0*/  STL [R1+0x45c], R4 ;  /* 0x00045c0401007387 */ /* 0x0001d80000100800 */
[----:B0-----:R-:W-:Y:S05]  /*09c0*/  @P1 BRA `(.L_x_8) ;  /* 0x00000004003c1947 */ /* 0x001fea0003800000 */
[----:B------:R-:W-:Y:S01]  /*09d0*/  ULDC.64 UR14, c[0x0][0x628] ;  /* 0x00018a00000e7ab9 */ /* 0x000fe20000000a00 */
[----:B------:R-:W0:Y:S01]  /*09e0*/  LDC.64 R6, c[0x0][0x620] ;  /* 0x00018800ff067b82 */ /* 0x000e220000000a00 */
[----:B------:R-:W-:Y:S01]  /*09f0*/  ISETP.NE.U32.AND P1, PT, RZ, UR14, PT ;  /* 0x0000000eff007c0c */ /* 0x000fe2000bf25070 */
[----:B------:R-:W-:Y:S01]  /*0a00*/  ULDC UR11, c[0x0][0x630] ;  /* 0x00018c00000b7ab9 */ /* 0x000fe20000000800 */
[----:B------:R-:W-:Y:S02]  /*0a10*/  R2UR UR4, R8 ;  /* 0x00000000080472ca */ /* 0x000fe400000e0000 */
[----:B------:R-:W-:Y:S02]  /*0a20*/  ISETP.NE.AND.EX P1, PT, RZ, UR15, PT, P1 ;  /* 0x0000000fff007c0c */ /* 0x000fe4000bf25310 */
[----:B------:R-:W-:-:S11]  /*0a30*/  R2UR UR5, R15 ;  /* 0x000000000f0572ca */ /* 0x000fd600000e0000 */
[----:B------:R-:W-:Y:S05]  /*0a40*/  @!P1 BRA `(.L_x_9) ;  /* 0x0000000000309947 */ /* 0x000fea0003800000 */
[----:B------:R-:W-:Y:S01]  /*0a50*/  R2UR UR4, R8 ;  /* 0x00000000080472ca */ /* 0x000fe200000e0000 */
[----:B------:R-:W-:Y:S01]  /*0a60*/  ULDC UR8, c[0x0][0x634] ;  /* 0x00018d0000087ab9 */ /* 0x000fe20000000800 */
[----:B------:R-:W-:-:S11]  /*0a70*/  R2UR UR10, R15 ;  /* 0x000000000f0a72ca */ /* 0x000fd600000e0000 */
[----:B------:R-:W-:-:S04]  /*0a80*/  UIADD3 UR8, UP0, UR4, UR8, URZ ;  /* 0x0000000804087290 */ /* 0x000fc8000ff1e03f */
[----:B------:R-:W-:-:S04]  /*0a90*/  UIADD3.X UR10, URZ, UR10, URZ, UP0, !UPT ;  /* 0x0000000a3f0a7290 */ /* 0x000fc800087fe43f */
[----:B------:R-:W-:-:S04]  /*0aa0*/  UIMAD.WIDE.U32 UR4, UR10, UR14, URZ ;  /* 0x0000000e0a0472a5 */ /* 0x000fc8000f8e003f */
[----:B------:R-:W-:Y:S02]  /*0ab0*/  UIMAD.WIDE.U32 UR6, UP0, UR8, UR15, UR4 ;  /* 0x0000000f080672a5 */ /* 0x000fe4000f800004 */
[----:B------:R-:W-:Y:S02]  /*0ac0*/  UIMAD.WIDE.U32 UR4, UR8, UR14, URZ ;  /* 0x0000000e080472a5 */ /* 0x000fe4000f8e003f */
[----:B------:R-:W-:Y:S02]  /*0ad0*/  UIADD3.X UR9, URZ, URZ, URZ, UP0, !UPT ;  /* 0x0000003f3f097290 */ /* 0x000fe400087fe43f */
[----:B------:R-:W-:Y:S01]  /*0ae0*/  UIADD3 URZ, UP0, UR5, UR6, URZ ;  /* 0x00000006053f7290 */ /* 0x000fe2000ff1e03f */
[----:B------:R-:W-:-:S03]  /*0af0*/  UMOV UR8, UR7 ;  /* 0x0000000700087c82 */ /* 0x000fc60008000000 */
[----:B------:R-:W-:-:S12]  /*0b00*/  UIMAD.WIDE.U32.X UR4, UR10, UR15, UR8, UP0 ;  /* 0x0000000f0a0472a5 */ /* 0x000fd800080e0408 */
.L_x_9:
[----:B------:R-:W-:Y:S01]  /*0b10*/  USHF.R.U64 UR9, UR4, UR11, UR5 ;  /* 0x0000000b04097299 */ /* 0x000fe20008001205 */
[----:B------:R-:W2:Y:S01]  /*0b20*/  LDC.64 R22, c[0x0][0x640] ;  /* 0x00019000ff167b82 */ /* 0x000ea20000000a00 */
[----:B------:R-:W-:Y:S01]  /*0b30*/  USHF.R.U32.HI UR4, URZ, UR11, UR5 ;  /* 0x0000000b3f047299 */ /* 0x000fe20008011605 */
[----:B------:R-:W-:Y:S02]  /*0b40*/  IMAD.MOV.U32 R4, RZ, RZ, R8 ;  /* 0x000000ffff047224 */ /* 0x000fe400078e0008 */
[----:B------:R-:W-:Y:S01]  /*0b50*/  IMAD R21, R13, R14, R2 ;  /* 0x0000000e0d157224 */ /* 0x000fe200078e0202 */
[----:B------:R-:W-:Y:S01]  /*0b60*/  IADD3 R3, P1, RZ, -UR9, RZ ;  /* 0x80000009ff037c10 */ /* 0x000fe2000ff3e0ff */
[----:B------:R-:W-:Y:S02]  /*0b70*/  IMAD.MOV.U32 R13, RZ, RZ, 0x1 ;  /* 0x00000001ff0d7424 */ /* 0x000fe400078e00ff */
[----:B------:R-:W1:Y:S02]  /*0b80*/  LDC R12, c[0x0][0x618] ;  /* 0x00018600ff0c7b82 */ /* 0x000e640000000800 */
[----:B------:R-:W-:-:S04]  /*0b90*/  IMAD.X R5, RZ, RZ, ~UR4, P1 ;  /* 0x80000004ff057e24 */ /* 0x000fc800088e06ff */
[-C--:B0-----:R-:W-:Y:S02]  /*0ba0*/  IMAD R0, R5, R6.reuse, RZ ;  /* 0x0000000605007224 */ /* 0x081fe400078e02ff */
[----:B------:R-:W0:Y:S01]  /*0bb0*/  LDC R16, c[0x0][0x608] ;  /* 0x00018200ff107b82 */ /* 0x000e220000000800 */
[----:B------:R-:W-:Y:S02]  /*0bc0*/  IMAD.MOV.U32 R5, RZ, RZ, R15 ;  /* 0x000000ffff057224 */ /* 0x000fe400078e000f */
[----:B------:R-:W-:-:S05]  /*0bd0*/  IMAD.WIDE.U32 R4, R3, R6, R4 ;  /* 0x0000000603047225 */ /* 0x000fca00078e0004 */
[----:B------:R-:W3:Y:S01]  /*0be0*/  LDC R20, c[0x0][0x658] ;  /* 0x00019600ff147b82 */ /* 0x000ee20000000800 */
[----:B------:R-:W-:Y:S01]  /*0bf0*/  IMAD R3, R3, R7, R0 ;  /* 0x0000000703037224 */ /* 0x000fe200078e0200 */
[----:B--2---:R-:W-:-:S03]  /*0c00*/  ISETP.NE.U32.AND P1, PT, R22, RZ, PT ;  /* 0x000000ff1600720c */ /* 0x004fc60003f25070 */
[----:B------:R-:W-:Y:S01]  /*0c10*/  IMAD.IADD R3, R5, 0x1, R3 ;  /* 0x0000000105037824 */ /* 0x000fe200078e0203 */
[----:B------:R-:W-:Y:S01]  /*0c20*/  ISETP.NE.AND.EX P1, PT, R23, RZ, PT, P1 ;  /* 0x000000ff1700720c */ /* 0x000fe20003f25310 */
[----:B------:R-:W-:Y:S01]  /*0c30*/  IMAD.MOV.U32 R5, RZ, RZ, -0x1 ;  /* 0xffffffffff057424 */ /* 0x000fe200078e00ff */
[----:B------:R-:W2:Y:S02]  /*0c40*/  LDC R18, c[0x0][0x600] ;  /* 0x00018000ff127b82 */ /* 0x000ea40000000800 */
[-CC-:B-1----:R-:W-:Y:S02]  /*0c50*/  SHF.R.U64 R8, R4, R12.reuse, R3.reuse ;  /* 0x0000000c04087219 */ /* 0x182fe40000001203 */
[----:B------:R-:W-:-:S04]  /*0c60*/  SHF.R.U32.HI R3, RZ, R12, R3 ;  /* 0x0000000cff037219 */ /* 0x000fc80000011603 */
[----:B------:R-:W1:Y:S01]  /*0c70*/  LDC R11, c[0x0][0x648] ;  /* 0x00019200ff0b7b82 */ /* 0x000e620000000800 */
[-CC-:B0-----:R-:W-:Y:S02]  /*0c80*/  SHF.R.U64 R19, R8, R16.reuse, R3.reuse ;  /* 0x0000001008137219 */ /* 0x181fe40000001203 */
[----:B------:R-:W-:-:S05]  /*0c90*/  SHF.R.U32.HI R3, RZ, R16, R3 ;  /* 0x00000010ff037219 */ /* 0x000fca0000011603 */
[----:B------:R-:W0:Y:S01]  /*0ca0*/  LDC R15, c[0x0][0x638] ;  /* 0x00018e00ff0f7b82 */ /* 0x000e220000000800 */
[-CC-:B---3--:R-:W-:Y:S02]  /*0cb0*/  SHF.R.U64 R12, R19, R20.reuse, R3.reuse ;  /* 0x00000014130c7219 */ /* 0x188fe40000001203 */
[-C--:B------:R-:W-:Y:S02]  /*0cc0*/  SHF.L.U32 R0, R5, R20.reuse, RZ ;  /* 0x0000001405007219 */ /* 0x080fe400000006ff */
[----:B------:R-:W-:Y:S01]  /*0cd0*/  SHF.R.U32.HI R3, RZ, R20, R3 ;  /* 0x00000014ff037219 */ /* 0x000fe20000011603 */
[----:B------:R-:W-:Y:S01]  /*0ce0*/  IMAD.MOV.U32 R2, RZ, RZ, R12 ;  /* 0x000000ffff027224 */ /* 0x000fe200078e000c */
[----:B------:R-:W-:Y:S01]  /*0cf0*/  LOP3.LUT R0, RZ, R0, RZ, 0x33, !PT ;  /* 0x00000000ff007212 */ /* 0x000fe200078e33ff */
[----:B------:R-:W3:Y:S01]  /*0d00*/  LDC R17, c[0x0][0x610] ;  /* 0x00018400ff117b82 */ /* 0x000ee20000000800 */
[----:B------:R-:W-:Y:S05]  /*0d10*/  @!P1 BRA `(.L_x_10) ;  /* 0x0000000000289947 */ /* 0x000fea0003800000 */
[----:B------:R-:W4:Y:S02]  /*0d20*/  LDC R7, c[0x0][0x64c] ;  /* 0x00019300ff077b82 */ /* 0x000f240000000800 */
[----:B----4-:R-:W-:-:S05]  /*0d30*/  IADD3 R7, P1, R12, R7, RZ ;  /* 0x000000070c077210 */ /* 0x010fca0007f3e0ff */
[----:B------:R-:W-:-:S04]  /*0d40*/  IMAD.X R9, RZ, RZ, R3, P1 ;  /* 0x000000ffff097224 */ /* 0x000fc800008e0603 */
[----:B------:R-:W-:-:S04]  /*0d50*/  IMAD.WIDE.U32 R2, R9, R22, RZ ;  /* 0x0000001609027225 */ /* 0x000fc800078e00ff */
[----:B------:R-:W-:-:S04]  /*0d60*/  IMAD.WIDE.U32 R4, P1, R7, R23, R2 ;  /* 0x0000001707047225 */ /* 0x000fc80007820002 */
[----:B------:R-:W-:-:S04]  /*0d70*/  IMAD.WIDE.U32 R2, R7, R22, RZ ;  /* 0x0000001607027225 */ /* 0x000fc800078e00ff */
[----:B------:R-:W-:Y:S01]  /*0d80*/  IMAD.X R7, RZ, RZ, RZ, P1 ;  /* 0x000000ffff077224 */ /* 0x000fe200008e06ff */
[----:B------:R-:W-:Y:S01]  /*0d90*/  IADD3 RZ, P1, R3, R4, RZ ;  /* 0x0000000403ff7210 */ /* 0x000fe20007f3e0ff */
[----:B------:R-:W-:-:S04]  /*0da0*/  IMAD.MOV.U32 R6, RZ, RZ, R5 ;  /* 0x000000ffff067224 */ /* 0x000fc800078e0005 */
[----:B------:R-:W-:-:S08]  /*0db0*/  IMAD.WIDE.U32.X R2, R9, R23, R6, P1 ;  /* 0x0000001709027225 */ /* 0x000fd000008e0406 */
.L_x_10:
[----:B-1----:R-:W-:Y:S01]  /*0dc0*/  SHF.R.U64 R4, R2, R11, R3 ;  /* 0x0000000b02047219 */ /* 0x002fe20000001203 */
[----:B--2---:R-:W-:Y:S01]  /*0dd0*/  VIADD R5, R18, 0xffffffff ;  /* 0xffffffff12057836 */ /* 0x004fe20000000000 */
[----:B------:R-:W-:Y:S02]  /*0de0*/  SHF.L.U32 R2, R13, R20, RZ ;  /* 0x000000140d027219 */ /* 0x000fe400000006ff */
[----:B------:R-:W-:Y:S01]  /*0df0*/  LOP3.LUT R3, R19, R0, RZ, 0xc0, !PT ;  /* 0x0000000013037212 */ /* 0x000fe200078ec0ff */
[----:B------:R-:W-:Y:S01]  /*0e00*/  IMAD.MOV R6, RZ, RZ, -R4 ;  /* 0x000000ffff067224 */ /* 0x000fe200078e0a04 */
[----:B------:R-:W-:Y:S02]  /*0e10*/  SEL R0, R10, R21, !P4 ;  /* 0x000000150a007207 */ /* 0x000fe40006000000 */
[----:B------:R-:W-:Y:S01]  /*0e20*/  LOP3.LUT R5, R8, R5, RZ, 0xc0, !PT ;  /* 0x0000000508057212 */ /* 0x000fe200078ec0ff */
[----:B------:R-:W-:Y:S02]  /*0e30*/  IMAD R7, R2, R4, R3 ;  /* 0x0000000402077224 */ /* 0x000fe400078e0203 */
[----:B0-----:R-:W-:-:S02]  /*0e40*/  IMAD R3, R6, R15, R12 ;  /* 0x0000000f06037224 */ /* 0x001fc400078e020c */
[----:B---3--:R-:W-:Y:S02]  /*0e50*/  IMAD R2, R7, R17, R0 ;  /* 0x0000001107027224 */ /* 0x008fe400078e0200 */
[----:B------:R-:W-:Y:S02]  /*0e60*/  IMAD R3, R3, R18, R5 ;  /* 0x0000001203037224 */ /* 0x000fe400078e0205 */
[----:B------:R-:W-:-:S03]  /*0e70*/  IMAD.MOV.U32 R0, RZ, RZ, 0x1 ;  /* 0x00000001ff007424 */ /* 0x000fc600078e00ff */
[----:B------:R-:W-:Y:S02]  /*0e80*/  SEL R4, R3, R2, !P4 ;  /* 0x0000000203047207 */ /* 0x000fe40006000000 */
[----:B------:R-:W-:-:S03]  /*0e90*/  SEL R2, R2, R3, !P4 ;  /* 0x0000000302027207 */ /* 0x000fc60006000000 */
[----:B------:R0:W-:Y:S04]  /*0ea0*/  STL [R1+0x45c], R4 ;  /* 0x00045c0401007387 */ /* 0x0001e80000100800 */
[----:B------:R0:W-:Y:S02]  /*0eb0*/  STL [R1+0x460], R2 ;  /* 0x0004600201007387 */ /* 0x0001e40000100800 */
.L_x_8:
[----:B------:R-:W-:-:S08]  /*0ec0*/  NOP ;  /* 0x0000000000007918 */ /* 0x000fd00000000000 */
[----:B------:R-:W2:Y:S02]  /*0ed0*/  USETMAXREG.TRY_ALLOC.CTAPOOL UP0, 0xf0 ;  /* 0x000000f0000079c8 */ /* 0x000ea40008000600 */
[----:B--2---:R-:W-:-:S13]  /*0ee0*/  PLOP3.LUT P1, PT, PT, PT, UP0, 0x80, 0x0 ;  /* 0x000000000000781c */ /* 0x004fda0003f2f008 */
[----:B------:R-:W-:Y:S05]  /*0ef0*/  @!P1 BRA `(.L_x_8) ;  /* 0xfffffffc00f09947 */ /* 0x000fea000383ffff */
[----:B------:R-:W-:Y:S01]  /*0f00*/  ULDC.64 UR4, c[0x0][0x598] ;  /* 0x0001660000047ab9 */ /* 0x000fe20000000a00 */
[----:B------:R-:W-:Y:S01]  /*0f10*/  ULDC.64 UR14, c[0x0][0x208] ;  /* 0x00008200000e7ab9 */ /* 0x000fe20000000a00 */
[----:B------:R-:W-:-:S04]  /*0f20*/  ISETP.NE.U32.AND P1, PT, RZ, UR4, PT ;  /* 0x00000004ff007c0c */ /* 0x000fc8000bf25070 */
[----:B------:R-:W-:-:S13]  /*0f30*/  ISETP.NE.AND.EX P1, PT, RZ, UR5, PT, P1 ;  /* 0x00000005ff007c0c */ /* 0x000fda000bf25310 */
[----:B------:R-:W-:Y:S05]  /*0f40*/  @!P1 BRA `(.L_x_11) ;  /* 0x0000000000209947 */ /* 0x000fea0003800000 */
[----:B0-----:R-:W0:Y:S02]  /*0f50*/  LDC.64 R2, c[0x0][0x598] ;  /* 0x00016600ff027b82 */ /* 0x001e240000000a00 */
[----:B0-----:R-:W2:Y:S02]  /*0f60*/  LDG.E.64 R2, desc[UR14][R2.64] ;  /* 0x0000000e02027981 */ /* 0x001ea4000c1e1b00 */
[----:B--2---:R-:W-:-:S04]  /*0f70*/  ISETP.NE.U32.AND P1, PT, R2, RZ, PT ;  /* 0x000000ff0200720c */ /* 0x004fc80003f25070 */
[----:B------:R-:W-:-:S13]  /*0f80*/  ISETP.NE.AND.EX P1, PT, R3, RZ, PT, P1 ;  /* 0x000000ff0300720c */ /* 0x000fda0003f25310 */
[----:B------:R-:W-:Y:S05]  /*0f90*/  @!P1 BRA `(.L_x_11) ;  /* 0x00000000000c9947 */ /* 0x000fea0003800000 */
[----:B------:R-:W2:Y:S02]  /*0fa0*/  LD.E R2, desc[UR14][R2.64] ;  /* 0x0000000e02027980 */ /* 0x000ea4000c101900 */
[----:B--2---:R-:W-:Y:S01]  /*0fb0*/  R2UR UR20, R2 ;  /* 0x00000000021472ca */ /* 0x004fe200000e0000 */
[----:B------:R-:W-:-:S14]  /*0fc0*/  BRA `(.L_x_12) ;  /* 0x0000000000247947 */ /* 0x000fdc0003800000 */
.L_x_11:
[----:B------:R-:W-:Y:S02]  /*0fd0*/  ULDC.64 UR4, c[0x0][0x588] ;  /* 0x0001620000047ab9 */ /* 0x000fe40000000a00 */
[----:B------:R-:W-:-:S04]  /*0fe0*/  ISETP.NE.U32.AND P1, PT, RZ, UR4, PT ;  /* 0x00000004ff007c0c */ /* 0x000fc8000bf25070 */
[----:B------:R-:W-:-:S13]  /*0ff0*/  ISETP.NE.AND.EX P1, PT, RZ, UR5, PT, P1 ;  /* 0x00000005ff007c0c */ /* 0x000fda000bf25310 */
[----:B------:R-:W-:Y:S05]  /*1000*/  @!P1 BRA `(.L_x_13) ;  /* 0x0000000000109947 */ /* 0x000fea0003800000 */
[----:B0-----:R-:W0:Y:S02]  /*1010*/  LDC.64 R2, c[0x0][0x588] ;  /* 0x00016200ff027b82 */ /* 0x001e240000000a00 */
[----:B0-----:R-:W2:Y:S02]  /*1020*/  LDG.E R2, desc[UR14][R2.64] ;  /* 0x0000000e02027981 */ /* 0x001ea4000c1e1900 */
[----:B--2---:R-:W-:Y:S01]  /*1030*/  R2UR UR20, R2 ;  /* 0x00000000021472ca */ /* 0x004fe200000e0000 */
[----:B------:R-:W-:-:S14]  /*1040*/  BRA `(.L_x_12) ;  /* 0x0000000000047947 */ /* 0x000fdc0003800000 */
.L_x_13:
[----:B------:R-:W-:-:S05]  /*1050*/  ULDC UR20, c[0x0][0x580] ;  /* 0x0001600000147ab9 */ /* 0x000fca0000000800 */
.L_x_12:
[----:B------:R-:W-:Y:S02]  /*1060*/  ULDC.64 UR4, c[0x0][0x5a0] ;  /* 0x0001680000047ab9 */ /* 0x000fe40000000a00 */
        /* <DEDUP_REMOVED lines=11> */
.L_x_14:
        /* <DEDUP_REMOVED lines=8> */
.L_x_16:
[----:B------:R-:W-:-:S05]  /*11a0*/  ULDC UR21, c[0x0][0x584] ;  /* 0x0001610000157ab9 */ /* 0x000fca0000000800 */
.L_x_15:
[----:B------:R-:W-:-:S13]  /*11b0*/  LOP3.LUT P1, RZ, R0, 0xff, RZ, 0xc0, !PT ;  /* 0x000000ff00ff7812 */ /* 0x000fda000782c0ff */
[----:B------:R-:W-:Y:S05]  /*11c0*/  @!P1 EXIT ;  /* 0x000000000000994d */ /* 0x000fea0003800000 */
[----:B------:R-:W-:Y:S01]  /*11d0*/  ULDC UR4, c[0x0][0x28c] ;  /* 0x0000a30000047ab9 */ /* 0x000fe20000000800 */
[----:B------:R-:W-:Y:S02]  /*11e0*/  ULOP3.LUT UR22, UR13, 0x1, URZ, 0xfc, !UPT ;  /* 0x000000010d167892 */ /* 0x000fe4000f8efc3f */
[----:B------:R-:W-:-:S04]  /*11f0*/  UIADD3 UR4, UR4, 0x7f, URZ ;  /* 0x0000007f04047890 */ /* 0x000fc8000fffe03f */
[----:B------:R-:W-:-:S04]  /*1200*/  USHF.R.S32.HI UR5, URZ, 0x1f, UR4 ;  /* 0x0000001f3f057899 */ /* 0x000fc80008011404 */
[----:B------:R-:W-:-:S03]  /*1210*/  ULEA.HI UR5, UR5, UR4, URZ, 0x7 ;  /* 0x0000000405057291 */ /* 0x000fc6000f8f383f */
[----:B------:R-:W-:Y:S01]  /*1220*/  UMOV UR4, URZ ;  /* 0x0000003f00047c82 */ /* 0x000fe20008000000 */
[----:B------:R-:W-:-:S03]  /*1230*/  USHF.R.S32.HI UR10, URZ, 0x7, UR5 ;  /* 0x000000073f0a7899 */ /* 0x000fc60008011405 */
[----:B------:R-:W-:-:S09]  /*1240*/  UMOV UR5, URZ ;  /* 0x0000003f00057c82 */ /* 0x000fd20008000000 */
.L_x_555:
[----:B------:R-:W-:Y:S01]  /*1250*/  STL [R1+0x44c], RZ ;  /* 0x00044cff01007387 */ /* 0x000fe20000100800 */
[----:B--2---:R-:W2:Y:S01]  /*1260*/  S2UR UR18, SR_CgaCtaId ;  /* 0x00000000001279c3 */ /* 0x004ea20000008800 */
[----:B------:R-:W-:Y:S01]  /*1270*/  UMOV UR17, 0x400 ;  /* 0x0000040000117882 */ /* 0x000fe20000000000 */
[----:B------:R-:W-:Y:S01]  /*1280*/  UMOV UR6, URZ ;  /* 0x0000003f00067c82 */ /* 0x000fe20008000000 */
[----:B------:R-:W-:Y:S01]  /*1290*/  STL [R1+0x448], RZ ;  /* 0x000448ff01007387 */ /* 0x000fe20000100800 */
[----:B------:R-:W-:Y:S01]  /*12a0*/  UMOV UR7, URZ ;  /* 0x0000003f00077c82 */ /* 0x000fe20008000000 */
[----:B------:R-:W-:Y:S01]  /*12b0*/  UMOV UR8, URZ ;  /* 0x0000003f00087c82 */ /* 0x000fe20008000000 */
[----:B------:R-:W-:Y:S01]  /*12c0*/  UMOV UR23, UR5 ;  /* 0x0000000500177c82 */ /* 0x000fe20008000000 */
[----:B------:R-:W-:Y:S01]  /*12d0*/  STL [R1+0x444], RZ ;  /* 0x000444ff01007387 */ /* 0x000fe20000100800 */
[----:B0-----:R-:W0:Y:S01]  /*12e0*/  LDC R2, c[0x0][0x28c] ;  /* 0x0000a300ff027b82 */ /* 0x001e220000000800 */
[----:B------:R-:W-:Y:S01]  /*12f0*/  UMOV UR24, UR4 ;  /* 0x0000000400187c82 */ /* 0x000fe20008000000 */
[----:B------:R-:W-:Y:S01]  /*1300*/  CS2R R236, SRZ ;  /* 0x0000000000ec7805 */ /* 0x000fe2000001ff00 */
[----:B------:R-:W-:Y:S01]  /*1310*/  STL [R1+0x440], RZ ;  /* 0x000440ff01007387 */ /* 0x000fe20000100800 */
[----:B------:R-:W-:-:S02]  /*1320*/  CS2R R234, SRZ ;  /* 0x0000000000ea7805 */ /* 0x000fc4000001ff00 */
[----:B------:R-:W-:Y:S02]  /*1330*/  CS2R R232, SRZ ;  /* 0x0000000000e87805 */ /* 0x000fe4000001ff00 */
[----:B------:R-:W-:Y:S01]  /*1340*/  CS2R R230, SRZ ;  /* 0x0000000000e67805 */ /* 0x000fe2000001ff00 */
[----:B------:R-:W-:Y:S01]  /*1350*/  STL [R1+0x43c], RZ ;  /* 0x00043cff01007387 */ /* 0x000fe20000100800 */
[----:B------:R-:W-:Y:S02]  /*1360*/  CS2R R228, SRZ ;  /* 0x0000000000e47805 */ /* 0x000fe4000001ff00 */
[----:B------:R-:W-:Y:S02]  /*1370*/  CS2R R226, SRZ ;  /* 0x0000000000e27805 */ /* 0x000fe4000001ff00 */
        /* <DEDUP_REMOVED lines=14> */
[----:B0-----:R-:W-:Y:S02]  /*1460*/  ISETP.GE.AND P1, PT, R2, 0x1, PT ;  /* 0x000000010200780c */ /* 0x001fe40003f26270 */
        /* <DEDUP_REMOVED lines=41> */
[----:B-1----:R-:W-:Y:S01]  /*1700*/  CS2R R14, SRZ ;  /* 0x00000000000e7805 */ /* 0x002fe2000001ff00 */
        /* <DEDUP_REMOVED lines=93> */
[----:B------:R-:W-:-:S03]  /*1ce0*/  CS2R R150, SRZ ;  /* 0x0000000000967805 */ /* 0x000fc6000001ff00 */
[----:B------:R-:W-:Y:S04]  /*1cf0*/  STL [R1+0x3a0], RZ ;  /* 0x0003a0ff01007387 */ /* 0x000fe80000100800 */
        /* <DEDUP_REMOVED lines=104> */
[----:B------:R-:W-:Y:S04]  /*2380*/  STL [R1], RZ ;  /* 0x000000ff01007387 */ /* 0x000fe80000100800 */
        /* <DEDUP_REMOVED lines=39> */
[----:B------:R-:W-:Y:S01]  /*2600*/  STL [R1+0xa0], RZ ;  /* 0x0000a0ff01007387 */ /* 0x000fe20000100800 */
[----:B------:R-:W0:Y:S03]  /*2610*/  S2R R0, SR_TID.X ;  /* 0x0000000000007919 */ /* 0x000e260000002100 */
        /* <DEDUP_REMOVED lines=8> */
[----:B0-----:R-:W-:-:S03]  /*26a0*/  LOP3.LUT R0, R0, 0x80, RZ, 0xc0, !PT ;  /* 0x0000008000007812 */ /* 0x001fc600078ec0ff */
[----:B------:R-:W-:Y:S01]  /*26b0*/  STL [R1+0xc4], RZ ;  /* 0x0000c4ff01007387 */ /* 0x000fe20000100800 */
[----:B------:R-:W-:-:S03]  /*26c0*/  SHF.R.U32.HI R0, RZ, 0x7, R0 ;  /* 0x00000007ff007819 */ /* 0x000fc60000011600 */
        /* <DEDUP_REMOVED lines=33> */
[----:B------:R-:W0:Y:S04]  /*28e0*/  SHFL.IDX PT, R0, R0, RZ, 0x1f ;  /* 0x00001fff00007589 */ /* 0x000e2800000e0000 */
[----:B------:R1:W-:Y:S04]  /*28f0*/  STL [R1+0x14c], RZ ;  /* 0x00014cff01007387 */ /* 0x0003e80000100800 */
[----:B------:R1:W-:Y:S04]  /*2900*/  STL [R1+0x150], RZ ;  /* 0x000150ff01007387 */ /* 0x0003e80000100800 */
[----:B------:R1:W-:Y:S04]  /*2910*/  STL [R1+0x154], RZ ;  /* 0x000154ff01007387 */ /* 0x0003e80000100800 */
[----:B------:R1:W-:Y:S04]  /*2920*/  STL [R1+0x158], RZ ;  /* 0x000158ff01007387 */ /* 0x0003e80000100800 */
[----:B------:R1:W-:Y:S04]  /*2930*/  STL [R1+0x15c], RZ ;  /* 0x00015cff01007387 */ /* 0x0003e80000100800 */
[----:B------:R1:W-:Y:S01]  /*2940*/  STL [R1+0x160], RZ ;  /* 0x000160ff01007387 */ /* 0x0003e20000100800 */
[----:B0-----:R-:W-:-:S03]  /*2950*/  R2UR UR11, R0 ;  /* 0x00000000000b72ca */ /* 0x001fc600000e0000 */
[----:B------:R1:W-:Y:S04]  /*2960*/  STL [R1+0x164], RZ ;  /* 0x000164ff01007387 */ /* 0x0003e80000100800 */
[----:B------:R1:W-:Y:S04]  /*2970*/  STL [R1+0x168], RZ ;  /* 0x000168ff01007387 */ /* 0x0003e80000100800 */
[----:B------:R1:W-:Y:S02]  /*2980*/  STL [R1+0x16c], RZ ;  /* 0x00016cff01007387 */ /* 0x0003e40000100800 */
[----:B------:R-:W-:-:S02]  /*2990*/  ULEA.HI UR12, UR11, UR11, URZ, 0x1 ;  /* 0x0000000b0b0c7291 */ /* 0x000fc4000f8f083f */
[----:B------:R1:W-:Y:S02]  /*29a0*/  STL [R1+0x170], RZ ;  /* 0x000170ff01007387 */ /* 0x0003e40000100800 */
[----:B------:R-:W-:Y:S02]  /*29b0*/  ULOP3.LUT UR16, UR12, 0x7fffe, URZ, 0xc0, !UPT ;  /* 0x0007fffe0c107892 */ /* 0x000fe4000f8ec03f */
[----:B------:R1:W-:Y:S01]  /*29c0*/  STL [R1+0x174], RZ ;  /* 0x000174ff01007387 */ /* 0x0003e20000100800 */
[----:B--2---:R-:W-:Y:S02]  /*29d0*/  ULEA UR12, UR18, UR17, 0x18 ;  /* 0x00000011120c7291 */ /* 0x004fe4000f8ec03f */
[----:B------:R-:W-:Y:S01]  /*29e0*/  UIADD3 UR16, UR11, -UR16, URZ ;  /* 0x800000100b107290 */ /* 0x000fe2000fffe03f */
[----:B------:R1:W-:Y:S03]  /*29f0*/  STL [R1+0x178], RZ ;  /* 0x000178ff01007387 */ /* 0x0003e60000100800 */
[----:B------:R-:W-:Y:S01]  /*2a00*/  ULEA UR16, UR16, UR12, 0xd ;  /* 0x0000000c10107291 */ /* 0x000fe2000f8e683f */
[----:B------:R1:W-:Y:S03]  /*2a10*/  STL [R1+0x17c], RZ ;  /* 0x00017cff01007387 */ /* 0x0003e60000100800 */
[----:B------:R-:W-:Y:S01]  /*2a20*/  UIADD3 UR16, UR16, 0x100, URZ ;  /* 0x0000010010107890 */ /* 0x000fe2000fffe03f */
[----:B------:R1:W-:Y:S03]  /*2a30*/  STL [R1+0x180], RZ ;  /* 0x000180ff01007387 */ /* 0x0003e60000100800 */
[----:B------:R-:W-:Y:S01]  /*2a40*/  USHF.R.U32.HI UR11, URZ, 0x4, UR16 ;  /* 0x000000043f0b7899 */ /* 0x000fe20008011610 */
[----:B------:R1:W-:Y:S03]  /*2a50*/  STL [R1+0x184], RZ ;  /* 0x000184ff01007387 */ /* 0x0003e60000100800 */
[----:B------:R-:W-:Y:S01]  /*2a60*/  ULOP3.LUT UR11, UR11, 0x3fff, URZ, 0xc0, !UPT ;  /* 0x00003fff0b0b7892 */ /* 0x000fe2000f8ec03f */
[----:B------:R1:W-:Y:S04]  /*2a70*/  STL [R1+0x188], RZ ;  /* 0x000188ff01007387 */ /* 0x0003e80000100800 */
        /* <DEDUP_REMOVED lines=28> */
[----:B------:R1:W-:Y:S01]  /*2c40*/  STL [R1+0x1fc], RZ ;  /* 0x0001fcff01007387 */ /* 0x0003e20000100800 */
[----:B------:R-:W-:Y:S05]  /*2c50*/  @!P1 BRA `(.L_x_17) ;  /* 0x0000006000a89947 */ /* 0x000fea0003800000 */
[----:B------:R-:W-:-:S06]  /*2c60*/  UISETP.NE.AND UP0, UPT, UR22, 0x3, UPT ;  /* 0x000000031600788c */ /* 0x000fcc000bf05270 */
[----:B------:R-:W-:-:S13]  /*2c70*/  PLOP3.LUT P2, PT, PT, PT, UP0, 0x80, 0x0 ;  /* 0x000000000000781c */ /* 0x000fda0003f4f008 */
[----:B------:R-:W-:Y:S05]  /*2c80*/  @!P2 BRA `(.L_x_18) ;  /* 0x000000000004a947 */ /* 0x000fea0003800000 */
[----:B------:R-:W-:Y:S01]  /*2c90*/  BPT.TRAP 0x1 ;  /* 0x000000040000795c */ /* 0x000fe20000300000 */
.L_x_18:
[----:B------:R-:W-:Y:S01]  /*2ca0*/  ULEA UR6, UR5, UR12, 0x3 ;  /* 0x0000000c05067291 */ /* 0x000fe2000f8e183f */
[----:B------:R-:W-:-:S05]  /*2cb0*/  IMAD.U32 R0, RZ, RZ, UR4 ;  /* 0x00000004ff007e24 */ /* 0x000fca000f8e00ff */
[----:B------:R-:W-:-:S04]  /*2cc0*/  SHF.L.U32 R0, R0, 0x1f, RZ ;  /* 0x0000001f00007819 */ /* 0x000fc800000006ff */
[----:B------:R0:W2:Y:S01]  /*2cd0*/  SYNCS.PHASECHK.TRANS64.TRYWAIT P1, [UR6], R0 ;  /* 0x00000000ff0075a7 */ /* 0x0000a20008020146 */
[----:B------:R-:W-:Y:S05]  /*2ce0*/  @!P2 BRA `(.L_x_19) ;  /* 0x000000000004a947 */ /* 0x000fea0003800000 */
[----:B------:R-:W-:Y:S01]  /*2cf0*/  BPT.TRAP 0x1 ;  /* 0x000000040000795c */ /* 0x000fe20000300000 */
.L_x_19:
[----:B--2---:R-:W-:Y:S05]  /*2d00*/  @P1 BRA `(.L_x_20) ;  /* 0x0000000000081947 */ /* 0x004fea0003800000 */
[----:B------:R-:W2:Y:S02]  /*2d10*/  SYNCS.PHASECHK.TRANS64.TRYWAIT P1, [UR6], R0 ;  /* 0x00000000ff0075a7 */ /* 0x000ea40008020146 */
[----:B--2---:R-:W-:Y:S05]  /*2d20*/  @!P1 BRA `(.L_x_21) ;  /* 0x0000026c00589947 */ /* 0x004fea0003800000 */
.L_x_20:
[----:B------:R-:W-:Y:S01]  /*2d30*/  UIADD3 UR6, UR12, 0x18100, URZ ;  /* 0x000181000c067890 */ /* 0x000fe2000fffe03f */
[----:B------:R-:W-:Y:S01]  /*2d40*/  WARPGROUP.ARRIVE ;  /* 0x00000000000079c5 */ /* 0x000fe20000000000 */
[----:B------:R-:W-:Y:S02]  /*2d50*/  ULOP3.LUT UR7, UR11, 0x10000, URZ, 0xfc, !UPT ;  /* 0x000100000b077892 */ /* 0x000fe4000f8efc3f */
[----:B------:R-:W-:Y:S02]  /*2d60*/  USHF.R.U32.HI UR6, URZ, 0x4, UR6 ;  /* 0x000000043f067899 */ /* 0x000fe40008011606 */
[----:B------:R-:W-:Y:S02]  /*2d70*/  ULEA UR7, UR5, UR7, 0xb ;  /* 0x0000000705077291 */ /* 0x000fe4000f8e583f */
[----:B------:R-:W-:Y:S01]  /*2d80*/  ULOP3.LUT UR6, UR6, 0x3fff, URZ, 0xc0, !UPT ;  /* 0x00003fff06067892 */ /* 0x000fe2000f8ec03f */
[----:B------:R-:W-:Y:S01]  /*2d90*/  UMOV UR17, 0x40000040 ;  /* 0x4000004000117882 */ /* 0x000fe20000000000 */
[----:B------:R-:W-:-:S02]  /*2da0*/  UMOV UR19, 0x40000040 ;  /* 0x4000004000137882 */ /* 0x000fc40000000000 */
[----:B------:R-:W-:Y:S01]  /*2db0*/  ULOP3.LUT UR6, UR6, 0x10000, URZ, 0xfc, !UPT ;  /* 0x0001000006067892 */ /* 0x000fe2000f8efc3f */
[----:B------:R-:W-:-:S03]  /*2dc0*/  UMOV UR16, UR7 ;  /* 0x0000000700107c82 */ /* 0x000fc60008000000 */
[----:B------:R-:W-:-:S07]  /*2dd0*/  ULEA UR8, UR5, UR6, 0xb ;  /* 0x0000000605087291 */ /* 0x000fce000f8e583f */
[----:B------:R-:W-:Y:S02]  /*2de0*/  UMOV UR18, UR8 ;  /* 0x0000000800127c82 */ /* 0x000fe40008000000 */
[----:B------:R-:W-:Y:S01]  /*2df0*/  QGMMA.64x256x32.F32.E5M2.E5M2 R24, gdesc[UR16], RZ, !UPT, gsb0 ;  /* 0x03e00000101879f3 */ /* 0x000fe2000c0038ff */
[----:B------:R-:W-:Y:S01]  /*2e00*/  UIADD3 UR16, UR7, 0x400, URZ ;  /* 0x0000040007107890 */ /* 0x000fe2000fffe03f */
[----:B------:R-:W-:Y:S01]  /*2e10*/  UMOV UR17, 0x40000040 ;  /* 0x4000004000117882 */ /* 0x000fe20000000000 */
[----:B------:R-:W-:Y:S02]  /*2e20*/  WARPGROUP.DEPBAR.LE gsb0, 0x0 ;  /* 0x00008000000079c5 */ /* 0x000fe40000010000 */
[----:B------:R-:W-:Y:S04]  /*2e30*/  STL.64 [R1], R24 ;  /* 0x0000001801007387 */ /* 0x000fe80000100a00 */
[----:B------:R-:W-:Y:S04]  /*2e40*/  STL.64 [R1+0x8], R26 ;  /* 0x0000081a01007387 */ /* 0x000fe80000100a00 */
        /* <DEDUP_REMOVED lines=61> */
[----:B------:R3:W-:Y:S02]  /*3220*/  STL.64 [R1+0x1f8], R150 ;  /* 0x0001f89601007387 */ /* 0x0007e40000100a00 */
[----:B---3--:R-:W-:-:S06]  /*3230*/  WARPGROUP.ARRIVE ;  /* 0x00000000000079c5 */ /* 0x008fcc0000000000 */
[----:B------:R-:W-:Y:S03]  /*3240*/  QGMMA.64x256x32.F32.E5M2.E5M2 R24, gdesc[UR16], RZ, !UPT, gsb0 ;  /* 0x03e00000101879f3 */ /* 0x000fe6000c0038ff */
[----:B------:R-:W-:Y:S02]  /*3250*/  WARPGROUP.DEPBAR.LE gsb0, 0x0 ;  /* 0x00008000000079c5 */ /* 0x000fe40000010000 */
        /* <DEDUP_REMOVED lines=63> */
[----:B------:R3:W-:Y:S04]  /*3650*/  STL.64 [R1+0x5d0], R24 ;  /* 0x0005d01801007387 */ /* 0x0007e80000100a00 */
[----:B---3--:R-:W3:Y:S04]  /*3660*/  LDL.LU.64 R24, [R1] ;  /* 0x0000000001187983 */ /* 0x008ee80000300a00 */
[----:B------:R-:W3:Y:S04]  /*3670*/  LDL.LU.64 R26, [R1+0x8] ;  /* 0x00000800011a7983 */ /* 0x000ee80000300a00 */
        /* <DEDUP_REMOVED lines=61> */
[----:B------:R-:W3:Y:S01]  /*3a50*/  LDL.LU.64 R150, [R1+0x1f8] ;  /* 0x0001f80001967983 */ /* 0x000ee20000300a00 */
[----:B------:R-:W-:-:S02]  /*3a60*/  UIADD3 UR16, UR7, 0x2, URZ ;  /* 0x0000000207107890 */ /* 0x000fc4000fffe03f */
[----:B------:R-:W-:Y:S01]  /*3a70*/  UIADD3 UR18, UR8, 0x2, URZ ;  /* 0x0000000208127890 */ /* 0x000fe2000fffe03f */
[----:B------:R-:W-:Y:S01]  /*3a80*/  UMOV UR17, 0x40000040 ;  /* 0x4000004000117882 */ /* 0x000fe20000000000 */
[----:B------:R-:W-:Y:S01]  /*3a90*/  UMOV UR19, 0x40000040 ;  /* 0x4000004000137882 */ /* 0x000fe20000000000 */
[----:B---3--:R-:W-:-:S06]  /*3aa0*/  WARPGROUP.ARRIVE ;  /* 0x00000000000079c5 */ /* 0x008fcc0000000000 */
[----:B------:R-:W-:Y:S03]  /*3ab0*/  QGMMA.64x256x32.F32.E5M2.E5M2 R24, gdesc[UR16], R24, gsb0 ;  /* 0x03e00000101879f3 */ /* 0x000fe60008003818 */
[----:B------:R-:W-:Y:S02]  /*3ac0*/  WARPGROUP.DEPBAR.LE gsb0, 0x0 ;  /* 0x00008000000079c5 */ /* 0x000fe40000010000 */
[----:B------:R-:W-:Y:S01]  /*3ad0*/  STL.64 [R1], R24 ;  /* 0x0000001801007387 */ /* 0x000fe20000100a00 */
[----:B------:R-:W-:Y:S02]  /*3ae0*/  IMAD.MOV.U32 R2, RZ, RZ, R150 ;  /* 0x000000ffff027224 */ /* 0x000fe400078e0096 */
[----:B0-2---:R-:W-:Y:S01]  /*3af0*/  IMAD.MOV.U32 R0, RZ, RZ, R151 ;  /* 0x000000ffff007224 */ /* 0x005fe200078e0097 */
[----:B------:R-:W-:Y:S01]  /*3b00*/  STL.64 [R1+0x8], R26 ;  /* 0x0000081a01007387 */ /* 0x000fe20000100a00 */
[----:B------:R-:W-:-:S02]  /*3b10*/  IMAD.MOV.U32 R4, RZ, RZ, R148 ;  /* 0x000000ffff047224 */ /* 0x000fc400078e0094 */
[----:B------:R-:W-:Y:S01]  /*3b20*/  IMAD.MOV.U32 R3, RZ, RZ, R149 ;  /* 0x000000ffff037224 */ /* 0x000fe200078e0095 */
[----:B------:R-:W-:Y:S01]  /*3b30*/  STL.64 [R1+0x10], R28 ;  /* 0x0000101c01007387 */ /* 0x000fe20000100a00 */
[----:B------:R-:W-:Y:S02]  /*3b40*/  IMAD.MOV.U32 R6, RZ, RZ, R146 ;  /* 0x000000ffff067224 */ /* 0x000fe400078e0092 */
[----:B------:R-:W-:Y:S01]  /*3b50*/  IMAD.MOV.U32 R5, RZ, RZ, R147 ;  /* 0x000000ffff057224 */ /* 0x000fe200078e0093 */
[----:B------:R-:W-:Y:S01]  /*3b60*/  STL.64 [R1+0x18], R30 ;  /* 0x0000181e01007387 */ /* 0x000fe20000100a00 */
[----:B------:R-:W-:Y:S02]  /*3b70*/  IMAD.MOV.U32 R8, RZ, RZ, R144 ;  /* 0x000000ffff087224 */ /* 0x000fe400078e0090 */
[----:B------:R-:W-:Y:S01]  /*3b80*/  IMAD.MOV.U32 R7, RZ, RZ, R145 ;  /* 0x000000ffff077224 */ /* 0x000fe200078e0091 */
        /* <DEDUP_REMOVED lines=18> */
[----:B------:R0:W-:Y:S01]  /*3cb0*/  STL [R1+0x50], R44 ;  /* 0x0000502c01007387 */ /* 0x0001e20000100800 */
[----:B------:R-:W-:-:S02]  /*3cc0*/  IMAD.MOV.U32 R22, RZ, RZ, R130 ;  /* 0x000000ffff167224 */ /* 0x000fc400078e0082 */
[----:B------:R-:W-:Y:S01]  /*3cd0*/  IMAD.MOV.U32 R21, RZ, RZ, R131 ;  /* 0x000000ffff157224 */ /* 0x000fe200078e0083 */
[----:B------:R-:W2:Y:S01]  /*3ce0*/  LDL.LU.64 R150, [R1+0x7c8] ;  /* 0x0007c80001967983 */ /* 0x000ea20000300a00 */
[----:B------:R-:W-:Y:S02]  /*3cf0*/  IMAD.MOV.U32 R212, RZ, RZ, R128 ;  /* 0x000000ffffd47224 */ /* 0x000fe400078e0080 */
[----:B------:R-:W-:Y:S01]  /*3d00*/  IMAD.MOV.U32 R23, RZ, RZ, R129 ;  /* 0x000000ffff177224 */ /* 0x000fe200078e0081 */
[----:B------:R-:W2:Y:S01]  /*3d10*/  LDL.LU.64 R148, [R1+0x7c0] ;  /* 0x0007c00001947983 */ /* 0x000ea20000300a00 */
[----:B------:R-:W-:Y:S02]  /*3d20*/  IMAD.MOV.U32 R210, RZ, RZ, R126 ;  /* 0x000000ffffd27224 */ /* 0x000fe400078e007e */
[----:B------:R-:W-:Y:S01]  /*3d30*/  IMAD.MOV.U32 R211, RZ, RZ, R127 ;  /* 0x000000ffffd37224 */ /* 0x000fe200078e007f */
[----:B------:R-:W2:Y:S01]  /*3d40*/  LDL.LU.64 R146, [R1+0x7b8] ;  /* 0x0007b80001927983 */ /* 0x000ea20000300a00 */
        /* <DEDUP_REMOVED lines=120> */
[----:B------:R-:W-:-:S03]  /*44d0*/  IMAD.MOV.U32 R235, RZ, RZ, R45 ;  /* 0x000000ffffeb7224 */ /* 0x000fc600078e002d */
[----:B------:R-:W2:Y:S04]  /*44e0*/  LDL.LU.64 R64, [R1+0x670] ;  /* 0x0006700001407983 */ /* 0x000ea80000300a00 */
        /* <DEDUP_REMOVED lines=9> */
[----:B0-----:R-:W2:Y:S04]  /*4580*/  LDL.LU.64 R44, [R1+0x620] ;  /* 0x00062000012c7983 */ /* 0x001ea80000300a00 */
        /* <DEDUP_REMOVED lines=9> */
[----:B------:R-:W2:Y:S01]  /*4620*/  LDL.LU.64 R24, [R1+0x5d0] ;  /* 0x0005d00001187983 */ /* 0x000ea20000300a00 */
[----:B------:R-:W-:Y:S01]  /*4630*/  UIADD3 UR16, UR7, 0x402, URZ ;  /* 0x0000040207107890 */ /* 0x000fe2000fffe03f */
[----:B------:R-:W-:Y:S01]  /*4640*/  UMOV UR17, 0x40000040 ;  /* 0x4000004000117882 */ /* 0x000fe20000000000 */
[----:B--2---:R-:W-:-:S07]  /*4650*/  WARPGROUP.ARRIVE ;  /* 0x00000000000079c5 */ /* 0x004fce0000000000 */
[----:B------:R-:W-:Y:S03]  /*4660*/  QGMMA.64x256x32.F32.E5M2.E5M2 R24, gdesc[UR16], R24, gsb0 ;  /* 0x03e00000101879f3 */ /* 0x000fe60008003818 */
        /* <DEDUP_REMOVED lines=23> */
[----:B0-----:R-:W2:Y:S04]  /*47e0*/  LDL.LU R108, [R1] ;  /* 0x00000000016c7983 */ /* 0x001ea80000300800 */
[----:B------:R-:W2:Y:S04]  /*47f0*/  LDL.LU R109, [R1+0x4] ;  /* 0x00000400016d7983 */ /* 0x000ea80000300800 */
        /* <DEDUP_REMOVED lines=18> */
[----:B------:R-:W2:Y:S01]  /*4920*/  LDL.LU R128, [R1+0x50] ;  /* 0x0000500001807983 */ /* 0x000ea20000300800 */
[----:B------:R-:W-:-:S02]  /*4930*/  IMAD.MOV.U32 R129, RZ, RZ, R235 ;  /* 0x000000ffff817224 */ /* 0x000fc400078e00eb */
[----:B------:R-:W-:Y:S02]  /*4940*/  IMAD.MOV.U32 R130, RZ, RZ, R234 ;  /* 0x000000ffff827224 */ /* 0x000fe400078e00ea */
[----:B------:R-:W-:Y:S02]  /*4950*/  IMAD.MOV.U32 R131, RZ, RZ, R233 ;  /* 0x000000ffff837224 */ /* 0x000fe400078e00e9 */
[----:B------:R-:W-:Y:S02]  /*4960*/  IMAD.MOV.U32 R132, RZ, RZ, R232 ;  /* 0x000000ffff847224 */ /* 0x000fe400078e00e8 */
[----:B------:R-:W-:Y:S02]  /*4970*/  IMAD.MOV.U32 R133, RZ, RZ, R231 ;  /* 0x000000ffff857224 */ /* 0x000fe400078e00e7 */
[----:B------:R-:W-:Y:S02]  /*4980*/  IMAD.MOV.U32 R134, RZ, RZ, R230 ;  /* 0x000000ffff867224 */ /* 0x000fe400078e00e6 */
        /* <DEDUP_REMOVED lines=39> */
[----:B------:R-:W-:Y:S01]  /*4c00*/  IMAD.MOV.U32 R235, RZ, RZ, R0 ;  /* 0x000000ffffeb7224 */ /* 0x000fe200078e0000 */
[----:B------:R-:W-:Y:S02]  /*4c10*/  UIADD3 UR16, UR7, 0x4, URZ ;  /* 0x0000000407107890 */ /* 0x000fe4000fffe03f */
[----:B------:R-:W-:Y:S01]  /*4c20*/  UIADD3 UR18, UR8, 0x4, URZ ;  /* 0x0000000408127890 */ /* 0x000fe2000fffe03f */
[----:B------:R-:W-:Y:S01]  /*4c30*/  UMOV UR17, 0x40000040 ;  /* 0x4000004000117882 */ /* 0x000fe20000000000 */
[----:B------:R-:W-:Y:S01]  /*4c40*/  UMOV UR19, 0x40000040 ;  /* 0x4000004000137882 */ /* 0x000fe20000000000 */
[----:B--2---:R-:W-:-:S06]  /*4c50*/  WARPGROUP.ARRIVE ;  /* 0x00000000000079c5 */ /* 0x004fcc0000000000 */
[----:B------:R-:W-:Y:S03]  /*4c60*/  QGMMA.64x256x32.F32.E5M2.E5M2 R108, gdesc[UR16], R108, gsb0 ;  /* 0x03e00000106c79f3 */ /* 0x000fe6000800386c */
        /* <DEDUP_REMOVED lines=183> */
[----:B0-----:R-:W2:Y:S04]  /*57e0*/  LDL.LU.64 R108, [R1] ;  /* 0x00000000016c7983 */ /* 0x001ea80000300a00 */
        /* <DEDUP_REMOVED lines=63> */
[----:B------:R-:W-:-:S02]  /*5be0*/  UIADD3 UR16, UR7, 0x6, URZ ;  /* 0x0000000607107890 */ /* 0x000fc4000fffe03f */
[----:B------:R-:W-:Y:S01]  /*5bf0*/  UIADD3 UR18, UR8, 0x6, URZ ;  /* 0x0000000608127890 */ /* 0x000fe2000fffe03f */
[----:B------:R-:W-:Y:S01]  /*5c00*/  UMOV UR17, 0x40000040 ;  /* 0x4000004000117882 */ /* 0x000fe20000000000 */
[----:B------:R-:W-:Y:S01]  /*5c10*/  UMOV UR19, 0x40000040 ;  /* 0x4000004000137882 */ /* 0x000fe20000000000 */
        /* <DEDUP_REMOVED lines=93> */
[----:B0-----:R-:W3:Y:S04]  /*61f0*/  LDL.LU.64 R150, [R1+0x518] ;  /* 0x0005180001967983 */ /* 0x001ee80000300a00 */
        /* <DEDUP_REMOVED lines=21> */
[----:B------:R-:W-:Y:S01]  /*6350*/  UIADD3 UR16, UR7, 0x406, URZ ;  /* 0x0000040607107890 */ /* 0x000fe2000fffe03f */
[----:B------:R-:W-:-:S02]  /*6360*/  UMOV UR17, 0x40000040 ;  /* 0x4000004000117882 */ /* 0x000fc40000000000 */
[----:B------:R0:W-:Y:S01]  /*6370*/  STL [R1+0x2d0], RZ ;  /* 0x0002d0ff01007387 */ /* 0x0001e20000100800 */
[----:B------:R-:W-:-:S03]  /*6380*/  ULDC UR7, c[0x0][0x50c] ;  /* 0x0001430000077ab9 */ /* 0x000fc60000000800 */
        /* <DEDUP_REMOVED lines=37> */
[----:B---3--:R-:W-:-:S06]  /*65e0*/  WARPGROUP.ARRIVE ;  /* 0x00000000000079c5 */ /* 0x008fcc0000000000 */
[----:B------:R-:W-:Y:S01]  /*65f0*/  QGMMA.64x256x32.F32.E5M2.E5M2 R24, gdesc[UR16], R24, gsb0 ;  /* 0x03e00000101879f3 */ /* 0x000fe20008003818 */
[----:B------:R0:W-:Y:S04]  /*6600*/  STL [R1+0x238], RZ ;  /* 0x000238ff01007387 */ /* 0x0001e80000100800 */
[----:B------:R0:W-:Y:S04]  /*6610*/  STL [R1+0x234], RZ ;  /* 0x000234ff01007387 */ /* 0x0001e80000100800 */
[----:B------:R0:W-:Y:S04]  /*6620*/  STL [R1+0x230], RZ ;  /* 0x000230ff01007387 */ /* 0x0001e80000100800 */
[----:B------:R0:W-:Y:S04]  /*6630*/  STL [R1+0x22c], RZ ;  /* 0x00022cff01007387 */ /* 0x0001e80000100800 */
[----:B------:R0:W-:Y:S04]  /*6640*/  STL [R1+0x228], RZ ;  /* 0x000228ff01007387 */ /* 0x0001e80000100800 */
[----:B------:R0:W-:Y:S01]  /*6650*/  STL [R1+0x224], RZ ;  /* 0x000224ff01007387 */ /* 0x0001e20000100800 */
[----:B------:R-:W-:-:S03]  /*6660*/  UISETP.NE.AND UP0, UPT, UR7, 0x4, UPT ;  /* 0x000000040700788c */ /* 0x000fc6000bf05270 */
[----:B------:R0:W-:Y:S04]  /*6670*/  STL [R1+0x220], RZ ;  /* 0x000220ff01007387 */ /* 0x0001e80000100800 */
[----:B------:R0:W-:Y:S04]  /*6680*/  STL [R1+0x21c], RZ ;  /* 0x00021cff01007387 */ /* 0x0001e80000100800 */
[----:B------:R0:W-:Y:S04]  /*6690*/  STL [R1+0x218], RZ ;  /* 0x000218ff01007387 */ /* 0x0001e80000100800 */
[----:B------:R0:W-:Y:S01]  /*66a0*/  STL [R1+0x214], RZ ;  /* 0x000214ff01007387 */ /* 0x0001e20000100800 */
[----:B------:R-:W-:-:S03]  /*66b0*/  USEL UR7, URZ, 0x1, UP0 ;  /* 0x000000013f077887 */ /* 0x000fc60008000000 */
[----:B------:R0:W-:Y:S04]  /*66c0*/  STL [R1+0x210], RZ ;  /* 0x000210ff01007387 */ /* 0x0001e80000100800 */
[----:B------:R0:W-:Y:S04]  /*66d0*/  STL [R1+0x20c], RZ ;  /* 0x00020cff01007387 */ /* 0x0001e80000100800 */
[----:B------:R0:W-:Y:S04]  /*66e0*/  STL [R1+0x208], RZ ;  /* 0x000208ff01007387 */ /* 0x0001e80000100800 */
[----:B------:R0:W-:Y:S04]  /*66f0*/  STL [R1+0x204], RZ ;  /* 0x000204ff01007387 */ /* 0x0001e80000100800 */
[----:B------:R0:W-:Y:S01]  /*6700*/  STL [R1+0x200], RZ ;  /* 0x000200ff01007387 */ /* 0x0001e20000100800 */
[----:B------:R-:W-:Y:S01]  /*6710*/  ISETP.NE.AND P1, PT, RZ, UR7, PT ;  /* 0x00000007ff007c0c */ /* 0x000fe2000bf25270 */
[----:B------:R-:W-:Y:S01]  /*6720*/  UMOV UR6, 0x4 ;  /* 0x0000000400067882 */ /* 0x000fe20000000000 */
[----:B------:R-:W-:Y:S01]  /*6730*/  IMAD.MOV.U32 R0, RZ, RZ, R235 ;  /* 0x000000ffff007224 */ /* 0x000fe200078e00eb */
[----:B------:R-:W-:-:S02]  /*6740*/  CS2R R236, SRZ ;  /* 0x0000000000ec7805 */ /* 0x000fc4000001ff00 */
[----:B--2---:R-:W-:Y:S02]  /*6750*/  CS2R R234, SRZ ;  /* 0x0000000000ea7805 */ /* 0x004fe4000001ff00 */
[----:B------:R-:W-:Y:S02]  /*6760*/  CS2R R232, SRZ ;  /* 0x0000000000e87805 */ /* 0x000fe4000001ff00 */
[----:B------:R-:W-:Y:S02]  /*6770*/  CS2R R230, SRZ ;  /* 0x0000000000e67805 */ /* 0x000fe4000001ff00 */
[----:B------:R-:W-:Y:S02]  /*6780*/  CS2R R228, SRZ ;  /* 0x0000000000e47805 */ /* 0x000fe4000001ff00 */
[----:B------:R-:W-:Y:S02]  /*6790*/  CS2R R226, SRZ ;  /* 0x0000000000e27805 */ /* 0x000fe4000001ff00 */
[----:B------:R-:W-:-:S02]  /*67a0*/  CS2R R224, SRZ ;  /* 0x0000000000e07805 */ /* 0x000fc4000001ff00 */
[----:B------:R-:W-:Y:S02]  /*67b0*/  CS2R R222, SRZ ;  /* 0x0000000000de7805 */ /* 0x000fe4000001ff00 */
        /* <DEDUP_REMOVED lines=45> */
[----:B------:R-:W-:Y:S01]  /*6a90*/  CS2R R2, SRZ ;  /* 0x0000000000027805 */ /* 0x000fe2000001ff00 */
[----:B------:R-:W-:Y:S02]  /*6aa0*/  WARPGROUP.DEPBAR.LE gsb0, 0x0 ;  /* 0x00008000000079c5 */ /* 0x000fe40000010000 */
[----:B0-----:R-:W-:Y:S05]  /*6ab0*/  @!P1 BRA `(.L_x_22) ;  /* 0x0000002000f89947 */ /* 0x001fea0003800000 */
[----:B------:R-:W2:Y:S04]  /*6ac0*/  LDL R2, [R1] ;  /* 0x0000000001027983 */ /* 0x000ea80000100800 */
[----:B------:R-:W3:Y:S04]  /*6ad0*/  LDL R3, [R1+0x4] ;  /* 0x0000040001037983 */ /* 0x000ee80000100800 */
[----:B------:R-:W4:Y:S04]  /*6ae0*/  LDL R4, [R1+0x8] ;  /* 0x0000080001047983 */ /* 0x000f280000100800 */
[----:B------:R-:W5:Y:S04]  /*6af0*/  LDL R5, [R1+0xc] ;  /* 0x00000c0001057983 */ /* 0x000f680000100800 */
        /* <DEDUP_REMOVED lines=102> */
[----:B------:R0:W-:Y:S04]  /*7160*/  STL [R1+0x4bc], R131 ;  /* 0x0004bc8301007387 */ /* 0x0001e80000100800 */
[----:B0-----:R-:W5:Y:S04]  /*7170*/  LDL R131, [R1+0x1a8] ;  /* 0x0001a80001837983 */ /* 0x001f680000100800 */
        /* <DEDUP_REMOVED lines=39> */
[----:B0-----:R-:W5:Y:S01]  /*73f0*/  LDL R151, [R1+0x1f8] ;  /* 0x0001f80001977983 */ /* 0x001f620000100800 */
[----:B------:R-:W-:-:S01]  /*7400*/  FADD R0, RZ, R0 ;  /* 0x00000000ff007221 */ /* 0x000fc20000000000 */
[----:B--2---:R-:W-:Y:S01]  /*7410*/  FADD R2, RZ, R2 ;  /* 0x00000002ff027221 */ /* 0x004fe20000000000 */
[----:B---3--:R-:W-:-:S01]  /*7420*/  FADD R3, RZ, R3 ;  /* 0x00000003ff037221 */ /* 0x008fc20000000000 */
[----:B----4-:R-:W-:Y:S01]  /*7430*/  FADD R4, RZ, R4 ;  /* 0x00000004ff047221 */ /* 0x010fe20000000000 */
[----:B-----5:R-:W-:-:S01]  /*7440*/  FADD R5, RZ, R5 ;  /* 0x00000005ff057221 */ /* 0x020fc20000000000 */
[----:B------:R-:W-:Y:S01]  /*7450*/  FADD R6, RZ, R6 ;  /* 0x00000006ff067221 */ /* 0x000fe20000000000 */
[----:B------:R-:W-:-:S01]  /*7460*/  FADD R7, RZ, R7 ;  /* 0x00000007ff077221 */ /* 0x000fc20000000000 */
        /* <DEDUP_REMOVED lines=14> */
[----:B------:R-:W2:Y:S01]  /*7550*/  LDL.LU R131, [R1+0x4bc] ;  /* 0x0004bc0001837983 */ /* 0x000ea20000300800 */
        /* <DEDUP_REMOVED lines=13> */
[----:B------:R-:W3:Y:S01]  /*7630*/  LDL.LU R132, [R1+0x4b8] ;  /* 0x0004b80001847983 */ /* 0x000ee20000300800 */
        /* <DEDUP_REMOVED lines=16> */
[----:B------:R0:W-:Y:S01]  /*7740*/  STL [R1+0x200], R133 ;  /* 0x0002008501007387 */ /* 0x0001e20000100800 */
        /* <DEDUP_REMOVED lines=9> */
[----:B0-----:R-:W4:Y:S01]  /*77e0*/  LDL.LU R133, [R1+0x4b4] ;  /* 0x0004b40001857983 */ /* 0x001f220000300800 */
[----:B------:R-:W-:-:S01]  /*77f0*/  FADD R184, RZ, R184 ;  /* 0x000000b8ffb87221 */ /* 0x000fc20000000000 */
[----:B------:R-:W-:Y:S01]  /*7800*/  FADD R185, RZ, R185 ;  /* 0x000000b9ffb97221 */ /* 0x000fe20000000000 */
[----:B------:R-:W-:-:S01]  /*7810*/  FADD R186, RZ, R186 ;  /* 0x000000baffba7221 */ /* 0x000fc20000000000 */
        /* <DEDUP_REMOVED lines=10> */
[----:B0-----:R-:W5:Y:S01]  /*78c0*/  LDL.LU R134, [R1+0x4b0] ;  /* 0x0004b00001867983 */ /* 0x001f620000300800 */
        /* <DEDUP_REMOVED lines=52> */
[----:B0-----:R-:W5:Y:S04]  /*7c10*/  LDL.LU R138, [R1+0x4a0] ;  /* 0x0004a000018a7983 */ /* 0x001f680000300800 */
[----:B------:R0:W-:Y:S01]  /*7c20*/  STL [R1+0x218], R139 ;  /* 0x0002188b01007387 */ /* 0x0001e20000100800 */
[----:B------:R-:W-:-:S03]  /*7c30*/  FADD R140, RZ, R140 ;  /* 0x0000008cff8c7221 */ /* 0x000fc60000000000 */
        /* <DEDUP_REMOVED lines=34> */
[----:B------:R0:W-:Y:S04]  /*7e60*/  STL [R1+0x248], R151 ;  /* 0x0002489701007387 */ /* 0x0001e80000100800 */
[----:B0-----:R-:W5:Y:S04]  /*7e70*/  LDL.LU R151, [R1+0x46c] ;  /* 0x00046c0001977983 */ /* 0x001f680000300800 */
[----:B------:R0:W-:Y:S02]  /*7e80*/  STL [R1+0x24c], R0 ;  /* 0x00024c0001007387 */ /* 0x0001e40000100800 */
[----:B0-----:R-:W-:-:S05]  /*7e90*/  FADD R0, RZ, R24 ;  /* 0x00000018ff007221 */ /* 0x001fca0000000000 */
        /* <DEDUP_REMOVED lines=213> */
[----:B--2---:R-:W-:-:S05]  /*8bf0*/  FADD R0, RZ, R131 ;  /* 0x00000083ff007221 */ /* 0x004fca0000000000 */
[----:B------:R3:W-:Y:S02]  /*8c00*/  STL [R1+0x3fc], R0 ;  /* 0x0003fc0001007387 */ /* 0x0007e40000100800 */
[----:B---3--:R-:W-:-:S05]  /*8c10*/  FADD R0, RZ, R132 ;  /* 0x00000084ff007221 */ /* 0x008fca0000000000 */
[----:B------:R4:W-:Y:S02]  /*8c20*/  STL [R1+0x400], R0 ;  /* 0x0004000001007387 */ /* 0x0009e40000100800 */
[----:B----4-:R-:W-:-:S05]  /*8c30*/  FADD R0, RZ, R133 ;  /* 0x00000085ff007221 */ /* 0x010fca0000000000 */
[----:B------:R5:W-:Y:S02]  /*8c40*/  STL [R1+0x404], R0 ;  /* 0x0004040001007387 */ /* 0x000be40000100800 */
[----:B-----5:R-:W-:-:S05]  /*8c50*/  FADD R0, RZ, R134 ;  /* 0x00000086ff007221 */ /* 0x020fca0000000000 */
        /* <DEDUP_REMOVED lines=34> */
[----:B------:R0:W-:Y:S01]  /*8e80*/  STL [R1+0x44c], R0 ;  /* 0x00044c0001007387 */ /* 0x0001e20000100800 */
[----:B------:R-:W-:-:S05]  /*8e90*/  UMOV UR6, URZ ;  /* 0x0000003f00067c82 */ /* 0x000fca0008000000 */
.L_x_22:
[----:B------:R-:W-:Y:S01]  /*8ea0*/  UIADD3 UR23, UR5, 0x1, URZ ;  /* 0x0000000105177890 */ /* 0x000fe2000fffe03f */
[----:B------:R-:W-:-:S03]  /*8eb0*/  UMOV UR8, 0x1 ;  /* 0x0000000100087882 */ /* 0x000fc60000000000 */
[----:B------:R-:W-:-:S04]  /*8ec0*/  UISETP.NE.AND UP0, UPT, UR23, 0x3, UPT ;  /* 0x000000031700788c */ /* 0x000fc8000bf05270 */
[----:B------:R-:W-:Y:S02]  /*8ed0*/  USEL UR24, URZ, 0x1, UP0 ;  /* 0x000000013f187887 */ /* 0x000fe40008000000 */
[----:B------:R-:W-:Y:S02]  /*8ee0*/  USEL UR23, UR23, URZ, UP0 ;  /* 0x0000003f17177287 */ /* 0x000fe40008000000 */
[----:B------:R-:W-:-:S12]  /*8ef0*/  ULOP3.LUT UR24, UR4, UR24, URZ, 0x3c, !UPT ;  /* 0x0000001804187292 */ /* 0x000fd8000f8e3c3f */
.L_x_17:
[----:B------:R-:W-:-:S04]  /*8f00*/  UISETP.LT.AND UP0, UPT, UR10, 0x1, UPT ;  /* 0x000000010a00788c */ /* 0x000fc8000bf01270 */
[----:B------:R-:W-:-:S04]  /*8f10*/  USEL UR16, UR10, 0x1, UP0 ;  /* 0x000000010a107887 */ /* 0x000fc80008000000 */
[----:B------:R-:W-:-:S04]  /*8f20*/  UIADD3 UR26, UR10, -UR16, URZ ;  /* 0x800000100a1a7290 */ /* 0x000fc8000fffe03f */
[----:B------:R-:W-:-:S06]  /*8f30*/  UISETP.GE.AND UP0, UPT, UR26, 0x1, UPT ;  /* 0x000000011a00788c */ /* 0x000fcc000bf06270 */
[----:B------:R-:W-:-:S13]  /*8f40*/  PLOP3.LUT P1, PT, PT, PT, UP0, 0x80, 0x0 ;  /* 0x000000000000781c */ /* 0x000fda0003f2f008 */
[----:B------:R-:W-:Y:S05]  /*8f50*/  @!P1 BRA `(.L_x_23) ;  /* 0x0000008800949947 */ /* 0x000fea0003800000 */
[----:B------:R-:W-:Y:S01]  /*8f60*/  UMOV UR25, UR5 ;  /* 0x0000000500197c82 */ /* 0x000fe20008000000 */
[----:B------:R-:W-:-:S05]  /*8f70*/  ULDC UR27, c[0x0][0x50c] ;  /* 0x00014300001b7ab9 */ /* 0x000fca0000000800 */
.L_x_31:
[----:B------:R-:W-:-:S06]  /*8f80*/  UISETP.NE.AND UP0, UPT, UR22, 0x3, UPT ;  /* 0x000000031600788c */ /* 0x000fcc000bf05270 */
[----:B------:R-:W-:-:S13]  /*8f90*/  PLOP3.LUT P2, PT, PT, PT, UP0, 0x80, 0x0 ;  /* 0x000000000000781c */ /* 0x000fda0003f4f008 */
[----:B-----5:R-:W-:Y:S05]  /*8fa0*/  @!P2 BRA `(.L_x_24) ;  /* 0x000000000004a947 */ /* 0x020fea0003800000 */
[----:B------:R-:W-:Y:S01]  /*8fb0*/  BPT.TRAP 0x1 ;  /* 0x000000040000795c */ /* 0x000fe20000300000 */
.L_x_24:
[----:B------:R-:W2:Y:S01]  /*8fc0*/  S2UR UR16, SR_CgaCtaId ;  /* 0x00000000001079c3 */ /* 0x000ea20000008800 */
[----:B------:R-:W-:Y:S01]  /*8fd0*/  UMOV UR12, 0x400 ;  /* 0x00000400000c7882 */ /* 0x000fe20000000000 */
[----:B0-----:R-:W-:-:S05]  /*8fe0*/  IMAD.U32 R0, RZ, RZ, UR24 ;  /* 0x00000018ff007e24 */ /* 0x001fca000f8e00ff */
[----:B------:R-:W-:Y:S01]  /*8ff0*/  SHF.L.U32 R0, R0, 0x1f, RZ ;  /* 0x0000001f00007819 */ /* 0x000fe200000006ff */
[----:B--2---:R-:W-:-:S04]  /*9000*/  ULEA UR12, UR16, UR12, 0x18 ;  /* 0x0000000c100c7291 */ /* 0x004fc8000f8ec03f */
[----:B------:R-:W-:-:S09]  /*9010*/  ULEA UR16, UR23, UR12, 0x3 ;  /* 0x0000000c17107291 */ /* 0x000fd2000f8e183f */
[----:B------:R0:W2:Y:S01]  /*9020*/  SYNCS.PHASECHK.TRANS64.TRYWAIT P1, [UR16], R0 ;  /* 0x00000000ff0075a7 */ /* 0x0000a20008020150 */
[----:B------:R-:W-:Y:S05]  /*9030*/  @!P2 BRA `(.L_x_25) ;  /* 0x000000000004a947 */ /* 0x000fea0003800000 */
[----:B------:R-:W-:Y:S01]  /*9040*/  BPT.TRAP 0x1 ;  /* 0x000000040000795c */ /* 0x000fe20000300000 */
.L_x_25:
[----:B--2---:R-:W-:Y:S05]  /*9050*/  @P1 BRA `(.L_x_26) ;  /* 0x0000000000081947 */ /* 0x004fea0003800000 */
[----:B------:R-:W2:Y:S02]  /*9060*/  SYNCS.PHASECHK.TRANS64.TRYWAIT P1, [UR16], R0 ;  /* 0x00000000ff0075a7 */ /* 0x000ea40008020150 */
[----:B--2---:R-:W-:Y:S05]  /*9070*/  @!P1 BRA `(.L_x_27) ;  /* 0x00000208009c9947 */ /* 0x004fea0003800000 */
.L_x_26:
        /* <DEDUP_REMOVED lines=64> */
[----:B--2---:R-:W2:Y:S04]  /*9480*/  LDL.LU.64 R108, [R1] ;  /* 0x00000000016c7983 */ /* 0x004ea80000300a00 */
        /* <DEDUP_REMOVED lines=64> */
[----:B------:R-:W-:Y:S01]  /*9890*/  UISETP.NE.AND UP0, UPT, UR7, URZ, UPT ;  /* 0x0000003f0700728c */ /* 0x000fe2000bf05270 */
[----:B------:R-:W-:Y:S01]  /*98a0*/  STL [R1+0x8c4], R23 ;  /* 0x0008c41701007387 */ /* 0x000fe20000100800 */
[----:B------:R-:W-:Y:S02]  /*98b0*/  USHF.R.U32.HI UR16, URZ, 0x4, UR16 ;  /* 0x000000043f107899 */ /* 0x000fe40008011610 */
[----:B------:R-:W-:Y:S01]  /*98c0*/  USEL UR8, UR8, URZ, !UP0 ;  /* 0x0000003f08087287 */ /* 0x000fe2000c000000 */
[----:B------:R-:W-:Y:S01]  /*98d0*/  STL [R1+0x8c0], R22 ;  /* 0x0008c01601007387 */ /* 0x000fe20000100800 */
[----:B------:R-:W-:Y:S02]  /*98e0*/  ULOP3.LUT UR16, UR16, 0x3fff, URZ, 0xc0, !UPT ;  /* 0x00003fff10107892 */ /* 0x000fe4000f8ec03f */
[----:B------:R-:W-:Y:S01]  /*98f0*/  UISETP.NE.U32.AND UP0, UPT, UR8, URZ, UPT ;  /* 0x0000003f0800728c */ /* 0x000fe2000bf05070 */
[----:B------:R-:W-:Y:S01]  /*9900*/  STL [R1+0x8bc], R21 ;  /* 0x0008bc1501007387 */ /* 0x000fe20000100800 */
[----:B------:R-:W-:-:S02]  /*9910*/  ULOP3.LUT UR7, UR11, 0x10000, URZ, 0xfc, !UPT ;  /* 0x000100000b077892 */ /* 0x000fc4000f8efc3f */
[----:B------:R-:W-:Y:S01]  /*9920*/  ULOP3.LUT UR8, UR16, 0x10000, URZ, 0xfc, !UPT ;  /* 0x0001000010087892 */ /* 0x000fe2000f8efc3f */
[----:B------:R-:W-:Y:S01]  /*9930*/  STL [R1+0x8b8], R20 ;  /* 0x0008b81401007387 */ /* 0x000fe20000100800 */
[----:B------:R-:W-:Y:S02]  /*9940*/  ULEA UR7, UR23, UR7, 0xb ;  /* 0x0000000717077291 */ /* 0x000fe4000f8e583f */
[----:B------:R-:W-:Y:S01]  /*9950*/  ULEA UR8, UR23, UR8, 0xb ;  /* 0x0000000817087291 */ /* 0x000fe2000f8e583f */
[----:B------:R-:W-:Y:S01]  /*9960*/  STL [R1+0x8b4], R19 ;  /* 0x0008b41301007387 */ /* 0x000fe20000100800 */
[----:B------:R-:W-:Y:S01]  /*9970*/  UMOV UR17, 0x40000040 ;  /* 0x4000004000117882 */ /* 0x000fe20000000000 */
[----:B------:R-:W-:Y:S02]  /*9980*/  UMOV UR19, 0x40000040 ;  /* 0x4000004000137882 */ /* 0x000fe40000000000 */
[----:B------:R-:W-:Y:S01]  /*9990*/  UMOV UR16, UR7 ;  /* 0x0000000700107c82 */ /* 0x000fe20008000000 */
[----:B------:R-:W-:Y:S01]  /*99a0*/  STL [R1+0x8b0], R18 ;  /* 0x0008b01201007387 */ /* 0x000fe20000100800 */
[----:B------:R-:W-:-:S03]  /*99b0*/  UMOV UR18, UR8 ;  /* 0x0000000800127c82 */ /* 0x000fc60008000000 */
[----:B------:R-:W-:Y:S04]  /*99c0*/  STL [R1+0x8ac], R17 ;  /* 0x0008ac1101007387 */ /* 0x000fe80000100800 */
        /* <DEDUP_REMOVED lines=14> */
[----:B-----5:R-:W-:Y:S01]  /*9ab0*/  STL [R1+0x870], R2 ;  /* 0x0008700201007387 */ /* 0x020fe20000100800 */
[----:B--2---:R-:W-:-:S06]  /*9ac0*/  WARPGROUP.ARRIVE ;  /* 0x00000000000079c5 */ /* 0x004fcc0000000000 */
[----:B------:R-:W-:Y:S03]  /*9ad0*/  QGMMA.64x256x32.F32.E5M2.E5M2 R108, gdesc[UR16], R108, UP0, gsb0 ;  /* 0x03e00000106c79f3 */ /* 0x000fe6000b80386c */
        /* <DEDUP_REMOVED lines=65> */
[----:B--2---:R-:W2:Y:S04]  /*9ef0*/  LDL.LU.64 R234, [R1+0xcc0] ;  /* 0x000cc00001ea7983 */ /* 0x004ea80000300a00 */
[----:B------:R-:W3:Y:S04]  /*9f00*/  LDL.LU.64 R232, [R1+0xcb8] ;  /* 0x000cb80001e87983 */ /* 0x000ee80000300a00 */
[----:B------:R-:W4:Y:S04]  /*9f10*/  LDL.LU.64 R230, [R1+0xcb0] ;  /* 0x000cb00001e67983 */ /* 0x000f280000300a00 */
        /* <DEDUP_REMOVED lines=60> */
[----:B------:R-:W4:Y:S01]  /*a2e0*/  LDL.LU.64 R108, [R1+0xac8] ;  /* 0x000ac800016c7983 */ /* 0x000f220000300a00 */
[----:B------:R-:W-:Y:S01]  /*a2f0*/  UIADD3 UR16, UR7, 0x400, URZ ;  /* 0x0000040007107890 */ /* 0x000fe2000fffe03f */
[----:B------:R-:W-:-:S02]  /*a300*/  UMOV UR17, 0x40000040 ;  /* 0x4000004000117882 */ /* 0x000fc40000000000 */
[----:B--2---:R-:W-:Y:S04]  /*a310*/  STL.64 [R1+0xac0], R234 ;  /* 0x000ac0ea01007387 */ /* 0x004fe80000100a00 */
[----:B---3--:R-:W-:Y:S04]  /*a320*/  STL.64 [R1+0xab8], R232 ;  /* 0x000ab8e801007387 */ /* 0x008fe80000100a00 */
[----:B----4-:R-:W-:Y:S04]  /*a330*/  STL.64 [R1+0xab0], R230 ;  /* 0x000ab0e601007387 */ /* 0x010fe80000100a00 */
        /* <DEDUP_REMOVED lines=38> */
[----:B------:R-:W-:Y:S01]  /*a5a0*/  STL.64 [R1+0x978], R152 ;  /* 0x0009789801007387 */ /* 0x000fe20000100a00 */
[----:B------:R-:W-:-:S06]  /*a5b0*/  WARPGROUP.ARRIVE ;  /* 0x00000000000079c5 */ /* 0x000fcc0000000000 */
[----:B------:R-:W-:Y:S03]  /*a5c0*/  QGMMA.64x256x32.F32.E5M2.E5M2 R24, gdesc[UR16], R24, UP0, gsb0 ;  /* 0x03e00000101879f3 */ /* 0x000fe6000b803818 */
        /* <DEDUP_REMOVED lines=91> */
[----:B--2---:R-:W-:-:S06]  /*ab80*/  WARPGROUP.ARRIVE ;  /* 0x00000000000079c5 */ /* 0x004fcc0000000000 */
[----:B------:R-:W-:Y:S03]  /*ab90*/  QGMMA.64x256x32.F32.E5M2.E5M2 R108, gdesc[UR16], R108, gsb0 ;  /* 0x03e00000106c79f3 */ /* 0x000fe6000800386c */
[----:B------:R-:W-:Y:S02]  /*aba0*/  WARPGROUP.DEPBAR.LE gsb0, 0x0 ;  /* 0x00008000000079c5 */ /* 0x000fe40000010000 */
[----:B------:R-:W-:Y:S01]  /*abb0*/  STL.64 [R1], R108 ;  /* 0x0000006c01007387 */ /* 0x000fe20000100a00 */
[----:B------:R-:W-:Y:S02]  /*abc0*/  IMAD.MOV.U32 R2, RZ, RZ, R234 ;  /* 0x000000ffff027224 */ /* 0x000fe400078e00ea */
[----:B0-----:R-:W-:Y:S01]  /*abd0*/  IMAD.MOV.U32 R0, RZ, RZ, R235 ;  /* 0x000000ffff007224 */ /* 0x001fe200078e00eb */
        /* <DEDUP_REMOVED lines=31> */
[----:B------:R-:W-:-:S03]  /*add0*/  IMAD.MOV.U32 R23, RZ, RZ, R213 ;  /* 0x000000ffff177224 */ /* 0x000fc600078e00d5 */
        /* <DEDUP_REMOVED lines=40> */
[----:B------:R0:W-:Y:S04]  /*b060*/  STL [R1+0x1a0], R212 ;  /* 0x0001a0d401007387 */ /* 0x0001e80000100800 */
[----:B------:R-:W2:Y:S04]  /*b070*/  LDL.LU.64 R234, [R1+0xac0] ;  /* 0x000ac00001ea7983 */ /* 0x000ea80000300a00 */
        /* <DEDUP_REMOVED lines=10> */
[----:B0-----:R-:W4:Y:S04]  /*b120*/  LDL.LU.64 R212, [R1+0xa68] ;  /* 0x000a680001d47983 */ /* 0x001f280000300a00 */
        /* <DEDUP_REMOVED lines=248> */
[----:B------:R-:W-:Y:S01]  /*c0b0*/  IMAD.MOV.U32 R235, RZ, RZ, R0 ;  /* 0x000000ffffeb7224 */ /* 0x000fe200078e0000 */
[----:B------:R-:W-:Y:S01]  /*c0c0*/  UIADD3 UR16, UR7, 0x4, URZ ;  /* 0x0000000407107890 */ /* 0x000fe2000fffe03f */
[----:B------:R0:W5:Y:S01]  /*c0d0*/  LDL.LU R23, [R1+0x8c4] ;  /* 0x0008c40001177983 */ /* 0x0001620000300800 */
[----:B------:R-:W-:Y:S01]  /*c0e0*/  UIADD3 UR18, UR8, 0x4, URZ ;  /* 0x0000000408127890 */ /* 0x000fe2000fffe03f */
[----:B------:R-:W-:Y:S01]  /*c0f0*/  UMOV UR17, 0x40000040 ;  /* 0x4000004000117882 */ /* 0x000fe20000000000 */
[----:B------:R-:W-:Y:S01]  /*c100*/  UMOV UR19, 0x40000040 ;  /* 0x4000004000137882 */ /* 0x000fe20000000000 */
[----:B------:R0:W5:Y:S04]  /*c110*/  LDL.LU R22, [R1+0x8c0] ;  /* 0x0008c00001167983 */ /* 0x0001680000300800 */
        /* <DEDUP_REMOVED lines=19> */
[----:B------:R0:W5:Y:S01]  /*c250*/  LDL.LU R2, [R1+0x870] ;  /* 0x0008700001027983 */ /* 0x0001620000300800 */
        /* <DEDUP_REMOVED lines=336> */
[----:B--2---:R0:W5:Y:S04]  /*d760*/  LDL.LU.64 R234, [R1+0x668] ;  /* 0x0006680001ea7983 */ /* 0x0041680000300a00 */
[----:B------:R0:W5:Y:S04]  /*d770*/  LDL.LU.64 R232, [R1+0x660] ;  /* 0x0006600001e87983 */ /* 0x0001680000300a00 */
        /* <DEDUP_REMOVED lines=64> */
[----:B------:R-:W-:-:S04]  /*db80*/  UIADD3 UR6, UR6, 0x4, URZ ;  /* 0x0000000406067890 */ /* 0x000fc8000fffe03f */
[----:B------:R-:W-:-:S04]  /*db90*/  UISETP.NE.AND UP0, UPT, UR6, UR27, UPT ;  /* 0x0000001b0600728c */ /* 0x000fc8000bf05270 */
[----:B------:R-:W-:-:S06]  /*dba0*/  USEL UR7, URZ, 0x1, UP0 ;  /* 0x000000013f077887 */ /* 0x000fcc0008000000 */
[----:B------:R-:W-:Y:S01]  /*dbb0*/  ISETP.NE.AND P1, PT, RZ, UR7, PT ;  /* 0x00000007ff007c0c */ /* 0x000fe2000bf25270 */
[----:B--2---:R-:W-:-:S06]  /*dbc0*/  WARPGROUP.ARRIVE ;  /* 0x00000000000079c5 */ /* 0x004fcc0000000000 */
[----:B------:R-:W-:Y:S03]  /*dbd0*/  QGMMA.64x256x32.F32.E5M2.E5M2 R24, gdesc[UR16], R24, gsb0 ;  /* 0x03e00000101879f3 */ /* 0x000fe60008003818 */
[----:B------:R-:W-:-:S03]  /*dbe0*/  WARPGROUP.DEPBAR.LE gsb0, 0x0 ;  /* 0x00008000000079c5 */ /* 0x000fc60000010000 */
[----:B0-----:R-:W-:Y:S05]  /*dbf0*/  @!P1 BRA `(.L_x_28) ;  /* 0x0000003800fc9947 */ /* 0x001fea0003800000 */
[----:B-----5:R0:W-:Y:S04]  /*dc00*/  STL [R1+0x694], R225 ;  /* 0x000694e101007387 */ /* 0x0201e80000100800 */
[----:B------:R2:W-:Y:S01]  /*dc10*/  STL [R1+0x690], R226 ;  /* 0x000690e201007387 */ /* 0x0005e20000100800 */
[----:B0-----:R-:W-:-:S03]  /*dc20*/  IMAD.MOV.U32 R225, RZ, RZ, R0 ;  /* 0x000000ffffe17224 */ /* 0x001fc600078e0000 */
[----:B--2---:R-:W2:Y:S04]  /*dc30*/  LDL R226, [R1+0x4] ;  /* 0x0000040001e27983 */ /* 0x004ea80000100800 */
[----:B------:R0:W-:Y:S04]  /*dc40*/  STL [R1+0x68c], R227 ;  /* 0x00068ce301007387 */ /* 0x0001e80000100800 */
[----:B0-----:R-:W3:Y:S04]  /*dc50*/  LDL R227, [R1+0x8] ;  /* 0x0000080001e37983 */ /* 0x001ee80000100800 */
[----:B------:R0:W-:Y:S04]  /*dc60*/  STL [R1+0x688], R228 ;  /* 0x000688e401007387 */ /* 0x0001e80000100800 */
[----:B0-----:R-:W4:Y:S04]  /*dc70*/  LDL R228, [R1+0xc] ;  /* 0x00000c0001e47983 */ /* 0x001f280000100800 */
        /* <DEDUP_REMOVED lines=211> */
[----:B0-----:R-:W4:Y:S04]  /*e9b0*/  LDL.LU R122, [R1+0x200] ;  /* 0x00020000017a7983 */ /* 0x001f280000300800 */
        /* <DEDUP_REMOVED lines=10> */
[----:B------:R-:W4:Y:S04]  /*ea60*/  LDL.LU R0, [R1+0x22c] ;  /* 0x00022c0001007983 */ /* 0x000f280000300800 */
        /* <DEDUP_REMOVED lines=37> */
[----:B0-----:R-:W4:Y:S04]  /*ecc0*/  LDL.LU R146, [R1+0x210] ;  /* 0x0002100001927983 */ /* 0x001f280000300800 */
[----:B------:R0:W-:Y:S01]  /*ecd0*/  STL [R1+0x47c], R147 ;  /* 0x00047c9301007387 */ /* 0x0001e20000100800 */
[----:B------:R-:W-:-:S03]  /*ece0*/  FADD R2, R225, R2 ;  /* 0x00000002e1027221 */ /* 0x000fc60000000000 */
[----:B0-----:R-:W4:Y:S04]  /*ecf0*/  LDL R147, [R1+0x1f8] ;  /* 0x0001f80001937983 */ /* 0x001f280000100800 */
[----:B------:R0:W-:Y:S01]  /*ed00*/  STL [R1+0x478], R148 ;  /* 0x0004789401007387 */ /* 0x0001e20000100800 */
[----:B--2---:R-:W-:-:S01]  /*ed10*/  FADD R3, R226, R3 ;  /* 0x00000003e2037221 */ /* 0x004fc20000000000 */
[----:B---3--:R-:W-:Y:S02]  /*ed20*/  FADD R4, R227, R4 ;  /* 0x00000004e3047221 */ /* 0x008fe40000000000 */
[----:B0-----:R-:W2:Y:S04]  /*ed30*/  LDL R148, [R1+0x1c0] ;  /* 0x0001c00001947983 */ /* 0x001ea80000100800 */
[----:B------:R0:W-:Y:S01]  /*ed40*/  STL [R1+0x474], R149 ;  /* 0x0004749501007387 */ /* 0x0001e20000100800 */
[----:B----4-:R-:W-:-:S01]  /*ed50*/  FADD R5, R228, R5 ;  /* 0x00000005e4057221 */ /* 0x010fc20000000000 */
[----:B------:R-:W-:-:S02]  /*ed60*/  FADD R6, R229, R6 ;  /* 0x00000006e5067221 */ /* 0x000fc40000000000 */
[----:B0-----:R-:W3:Y:S04]  /*ed70*/  LDL R149, [R1+0x1f4] ;  /* 0x0001f40001957983 */ /* 0x001ee80000100800 */
[----:B------:R0:W-:Y:S01]  /*ed80*/  STL [R1+0x470], R150 ;  /* 0x0004709601007387 */ /* 0x0001e20000100800 */
[----:B------:R-:W-:-:S01]  /*ed90*/  FADD R7, R230, R7 ;  /* 0x00000007e6077221 */ /* 0x000fc20000000000 */
[----:B------:R-:W-:Y:S02]  /*eda0*/  FADD R8, R231, R8 ;  /* 0x00000008e7087221 */ /* 0x000fe40000000000 */
[----:B0-----:R-:W4:Y:S04]  /*edb0*/  LDL.LU R150, [R1+0x20c] ;  /* 0x00020c0001967983 */ /* 0x001f280000300800 */
[----:B------:R0:W-:Y:S01]  /*edc0*/  STL [R1+0x46c], R151 ;  /* 0x00046c9701007387 */ /* 0x0001e20000100800 */
[----:B------:R-:W-:-:S01]  /*edd0*/  FADD R9, R232, R9 ;  /* 0x00000009e8097221 */ /* 0x000fc20000000000 */
[----:B------:R-:W-:-:S02]  /*ede0*/  FADD R10, R233, R10 ;  /* 0x0000000ae90a7221 */ /* 0x000fc40000000000 */
[----:B0-----:R-:W3:Y:S04]  /*edf0*/  LDL R151, [R1+0x1f0] ;  /* 0x0001f00001977983 */ /* 0x001ee80000100800 */
[----:B------:R-:W2:Y:S04]  /*ee00*/  LDL.LU R225, [R1+0x694] ;  /* 0x0006940001e17983 */ /* 0x000ea80000300800 */
[----:B------:R-:W4:Y:S04]  /*ee10*/  LDL.LU R226, [R1+0x690] ;  /* 0x0006900001e27983 */ /* 0x000f280000300800 */
[----:B------:R-:W3:Y:S04]  /*ee20*/  LDL.LU R227, [R1+0x68c] ;  /* 0x00068c0001e37983 */ /* 0x000ee80000300800 */
[----:B------:R-:W3:Y:S04]  /*ee30*/  LDL.LU R228, [R1+0x688] ;  /* 0x0006880001e47983 */ /* 0x000ee80000300800 */
[----:B------:R-:W3:Y:S01]  /*ee40*/  LDL.LU R229, [R1+0x684] ;  /* 0x0006840001e57983 */ /* 0x000ee20000300800 */
[----:B------:R-:W-:-:S03]  /*ee50*/  FADD R11, R234, R11 ;  /* 0x0000000bea0b7221 */ /* 0x000fc60000000000 */
[----:B------:R-:W3:Y:S01]  /*ee60*/  LDL.LU R230, [R1+0x680] ;  /* 0x0006800001e67983 */ /* 0x000ee20000300800 */
[----:B------:R-:W-:-:S03]  /*ee70*/  FADD R12, R235, R12 ;  /* 0x0000000ceb0c7221 */ /* 0x000fc60000000000 */
[----:B------:R-:W3:Y:S04]  /*ee80*/  LDL.LU R231, [R1+0x67c] ;  /* 0x00067c0001e77983 */ /* 0x000ee80000300800 */
[----:B------:R-:W3:Y:S04]  /*ee90*/  LDL.LU R232, [R1+0x678] ;  /* 0x0006780001e87983 */ /* 0x000ee80000300800 */
[----:B------:R-:W3:Y:S04]  /*eea0*/  LDL.LU R233, [R1+0x674] ;  /* 0x0006740001e97983 */ /* 0x000ee80000300800 */
[----:B------:R-:W3:Y:S04]  /*eeb0*/  LDL.LU R234, [R1+0x670] ;  /* 0x0006700001ea7983 */ /* 0x000ee80000300800 */
[----:B------:R-:W3:Y:S01]  /*eec0*/  LDL.LU R235, [R1+0x66c] ;  /* 0x00066c0001eb7983 */ /* 0x000ee20000300800 */
[----:B------:R-:W-:-:S01]  /*eed0*/  FADD R13, R24, R13 ;  /* 0x0000000d180d7221 */ /* 0x000fc20000000000 */
[----:B------:R-:W-:Y:S01]  /*eee0*/  FADD R14, R25, R14 ;  /* 0x0000000e190e7221 */ /* 0x000fe20000000000 */
[----:B------:R-:W-:-:S01]  /*eef0*/  FADD R15, R26, R15 ;  /* 0x0000000f1a0f7221 */ /* 0x000fc20000000000 */
[----:B------:R-:W3:Y:S01]  /*ef00*/  LDL.LU R24, [R1+0x668] ;  /* 0x0006680001187983 */ /* 0x000ee20000300800 */
[----:B------:R-:W-:-:S01]  /*ef10*/  FADD R16, R27, R16 ;  /* 0x000000101b107221 */ /* 0x000fc20000000000 */
[----:B------:R-:W-:-:S02]  /*ef20*/  FADD R17, R28, R17 ;  /* 0x000000111c117221 */ /* 0x000fc40000000000 */
[----:B------:R-:W3:Y:S01]  /*ef30*/  LDL.LU R25, [R1+0x664] ;  /* 0x0006640001197983 */ /* 0x000ee20000300800 */
[----:B------:R-:W-:-:S03]  /*ef40*/  FADD R18, R29, R18 ;  /* 0x000000121d127221 */ /* 0x000fc60000000000 */
        /* <DEDUP_REMOVED lines=157> */
[----:B--2---:R-:W-:-:S03]  /*f920*/  FADD R225, R108, R225 ;  /* 0x000000e16ce17221 */ /* 0x004fc60000000000 */
[----:B------:R-:W2:Y:S01]  /*f930*/  LDL.LU R105, [R1+0x524] ;  /* 0x0005240001697983 */ /* 0x000ea20000300800 */
[----:B----4-:R-:W-:-:S03]  /*f940*/  FADD R226, R109, R226 ;  /* 0x000000e26de27221 */ /* 0x010fc60000000000 */
[----:B------:R-:W4:Y:S01]  /*f950*/  LDL.LU R106, [R1+0x520] ;  /* 0x00052000016a7983 */ /* 0x000f220000300800 */
[----:B---3--:R-:W-:-:S03]  /*f960*/  FADD R227, R110, R227 ;  /* 0x000000e36ee37221 */ /* 0x008fc60000000000 */
        /* <DEDUP_REMOVED lines=15> */
[----:B------:R-:W-:-:S01]  /*fa60*/  FADD R235, R118, R235 ;  /* 0x000000eb76eb7221 */ /* 0x000fc20000000000 */
[----:B------:R-:W-:Y:S02]  /*fa70*/  FADD R122, R121, R122 ;  /* 0x0000007a797a7221 */ /* 0x000fe40000000000 */
[----:B------:R-:W3:Y:S01]  /*fa80*/  LDL.LU R115, [R1+0x4fc] ;  /* 0x0004fc0001737983 */ /* 0x000ee20000300800 */
[----:B------:R-:W-:-:S03]  /*fa90*/  FADD R236, R119, R236 ;  /* 0x000000ec77ec7221 */ /* 0x000fc60000000000 */
[----:B------:R-:W3:Y:S01]  /*faa0*/  LDL.LU R116, [R1+0x4f8] ;  /* 0x0004f80001747983 */ /* 0x000ee20000300800 */
[----:B------:R-:W-:-:S03]  /*fab0*/  FADD R237, R120, R237 ;  /* 0x000000ed78ed7221 */ /* 0x000fc60000000000 */
[----:B------:R-:W3:Y:S01]  /*fac0*/  LDL.LU R117, [R1+0x4f4] ;  /* 0x0004f40001757983 */ /* 0x000ee20000300800 */
[----:B------:R-:W-:-:S03]  /*fad0*/  FADD R124, R123, R124 ;  /* 0x0000007c7b7c7221 */ /* 0x000fc60000000000 */
[----:B------:R-:W3:Y:S04]  /*fae0*/  LDL.LU R118, [R1+0x4f0] ;  /* 0x0004f00001767983 */ /* 0x000ee80000300800 */
[----:B------:R-:W3:Y:S01]  /*faf0*/  LDL.LU R119, [R1+0x4ec] ;  /* 0x0004ec0001777983 */ /* 0x000ee20000300800 */
[----:B------:R-:W-:-:S03]  /*fb00*/  FADD R126, R125, R126 ;  /* 0x0000007e7d7e7221 */ /* 0x000fc60000000000 */
[----:B------:R-:W3:Y:S04]  /*fb10*/  LDL.LU R120, [R1+0x4e8] ;  /* 0x0004e80001787983 */ /* 0x000ee80000300800 */
[----:B------:R-:W3:Y:S04]  /*fb20*/  LDL.LU R121, [R1+0x4e4] ;  /* 0x0004e40001797983 */ /* 0x000ee80000300800 */
[----:B------:R0:W-:Y:S01]  /*fb30*/  STL [R1+0x200], R122 ;  /* 0x0002007a01007387 */ /* 0x0001e20000100800 */
[----:B------:R-:W-:-:S01]  /*fb40*/  FADD R150, R127, R150 ;  /* 0x000000967f967221 */ /* 0x000fc20000000000 */
[----:B------:R-:W-:Y:S01]  /*fb50*/  FADD R146, R148, R146 ;  /* 0x0000009294927221 */ /* 0x000fe20000000000 */
[----:B------:R-:W-:-:S01]  /*fb60*/  FADD R143, R144, R143 ;  /* 0x0000008f908f7221 */ /* 0x000fc20000000000 */
[----:B------:R-:W-:Y:S01]  /*fb70*/  FADD R141, R142, R141 ;  /* 0x0000008d8e8d7221 */ /* 0x000fe20000000000 */
[----:B0-----:R-:W3:Y:S04]  /*fb80*/  LDL.LU R122, [R1+0x4e0] ;  /* 0x0004e000017a7983 */ /* 0x001ee80000300800 */
[----:B------:R-:W3:Y:S04]  /*fb90*/  LDL.LU R123, [R1+0x4dc] ;  /* 0x0004dc00017b7983 */ /* 0x000ee80000300800 */
[----:B------:R0:W-:Y:S01]  /*fba0*/  STL [R1+0x204], R124 ;  /* 0x0002047c01007387 */ /* 0x0001e20000100800 */
[----:B------:R-:W-:-:S01]  /*fbb0*/  FADD R139, R140, R139 ;  /* 0x0000008b8c8b7221 */ /* 0x000fc20000000000 */
[----:B------:R-:W-:Y:S01]  /*fbc0*/  FADD R137, R138, R137 ;  /* 0x000000898a897221 */ /* 0x000fe20000000000 */
[----:B------:R-:W-:-:S01]  /*fbd0*/  FADD R135, R136, R135 ;  /* 0x0000008788877221 */ /* 0x000fc20000000000 */
[----:B0-----:R-:W3:Y:S04]  /*fbe0*/  LDL.LU R124, [R1+0x4d8] ;  /* 0x0004d800017c7983 */ /* 0x001ee80000300800 */
[----:B------:R-:W3:Y:S04]  /*fbf0*/  LDL.LU R125, [R1+0x4d4] ;  /* 0x0004d400017d7983 */ /* 0x000ee80000300800 */
[----:B------:R0:W-:Y:S01]  /*fc00*/  STL [R1+0x208], R126 ;  /* 0x0002087e01007387 */ /* 0x0001e20000100800 */
[----:B------:R-:W-:-:S01]  /*fc10*/  FADD R131, R133, R131 ;  /* 0x0000008385837221 */ /* 0x000fc20000000000 */
[----:B------:R-:W-:-:S02]  /*fc20*/  FADD R0, R129, R0 ;  /* 0x0000000081007221 */ /* 0x000fc40000000000 */
[----:B0-----:R-:W3:Y:S04]  /*fc30*/  LDL.LU R126, [R1+0x4d0] ;  /* 0x0004d000017e7983 */ /* 0x001ee80000300800 */
[----:B------:R-:W3:Y:S04]  /*fc40*/  LDL.LU R127, [R1+0x4cc] ;  /* 0x0004cc00017f7983 */ /* 0x000ee80000300800 */
[----:B------:R-:W-:Y:S04]  /*fc50*/  STL [R1+0x20c], R150 ;  /* 0x00020c9601007387 */ /* 0x000fe80000100800 */
[----:B------:R-:W-:Y:S04]  /*fc60*/  STL [R1+0x210], R146 ;  /* 0x0002109201007387 */ /* 0x000fe80000100800 */
[----:B------:R-:W-:Y:S04]  /*fc70*/  STL [R1+0x214], R143 ;  /* 0x0002148f01007387 */ /* 0x000fe80000100800 */
[----:B------:R-:W-:Y:S04]  /*fc80*/  STL [R1+0x218], R141 ;  /* 0x0002188d01007387 */ /* 0x000fe80000100800 */
[----:B------:R-:W-:Y:S04]  /*fc90*/  STL [R1+0x21c], R139 ;  /* 0x00021c8b01007387 */ /* 0x000fe80000100800 */
[----:B------:R-:W-:Y:S04]  /*fca0*/  STL [R1+0x220], R137 ;  /* 0x0002208901007387 */ /* 0x000fe80000100800 */
[----:B------:R-:W2:Y:S04]  /*fcb0*/  LDL.LU R129, [R1+0x230] ;  /* 0x0002300001817983 */ /* 0x000ea80000300800 */
[----:B------:R-:W-:Y:S04]  /*fcc0*/  STL [R1+0x224], R135 ;  /* 0x0002248701007387 */ /* 0x000fe80000100800 */
[----:B------:R0:W-:Y:S04]  /*fcd0*/  STL [R1+0x228], R131 ;  /* 0x0002288301007387 */ /* 0x0001e80000100800 */
[----:B0-----:R-:W4:Y:S04]  /*fce0*/  LDL.LU R131, [R1+0x234] ;  /* 0x0002340001837983 */ /* 0x001f280000300800 */
[----:B------:R-:W3:Y:S04]  /*fcf0*/  LDL.LU R133, [R1+0x238] ;  /* 0x0002380001857983 */ /* 0x000ee80000300800 */
[----:B------:R0:W-:Y:S04]  /*fd00*/  STL [R1+0x22c], R0 ;  /* 0x00022c0001007387 */ /* 0x0001e80000100800 */
[----:B------:R-:W3:Y:S04]  /*fd10*/  LDL.LU R135, [R1+0x23c] ;  /* 0x00023c0001877983 */ /* 0x000ee80000300800 */
        /* <DEDUP_REMOVED lines=12> */
[----:B0-----:R-:W3:Y:S01]  /*fde0*/  LDL.LU R0, [R1+0x270] ;  /* 0x0002700001007983 */ /* 0x001ee20000300800 */
[----:B--2---:R-:W-:-:S03]  /*fdf0*/  FADD R129, R128, R129 ;  /* 0x0000008180817221 */ /* 0x004fc60000000000 */
[----:B------:R-:W2:Y:S04]  /*fe00*/  LDL.LU R128, [R1+0x4c8] ;  /* 0x0004c80001807983 */ /* 0x000ea80000300800 */
[----:B------:R0:W-:Y:S04]  /*fe10*/  STL [R1+0x230], R129 ;  /* 0x0002308101007387 */ /* 0x0001e80000100800 */
[----:B0-----:R-:W2:Y:S01]  /*fe20*/  LDL.LU R129, [R1+0x4c4] ;  /* 0x0004c40001817983 */ /* 0x001ea20000300800 */
[----:B----4-:R-:W-:-:S03]  /*fe30*/  FADD R131, R130, R131 ;  /* 0x0000008382837221 */ /* 0x010fc60000000000 */
[----:B------:R-:W4:Y:S01]  /*fe40*/  LDL.LU R130, [R1+0x4c0] ;  /* 0x0004c00001827983 */ /* 0x000f220000300800 */
[----:B---3--:R-:W-:-:S03]  /*fe50*/  FADD R133, R132, R133 ;  /* 0x0000008584857221 */ /* 0x008fc60000000000 */
[----:B------:R0:W-:Y:S01]  /*fe60*/  STL [R1+0x234], R131 ;  /* 0x0002348301007387 */ /* 0x0001e20000100800 */
[----:B------:R-:W-:-:S03]  /*fe70*/  FADD R135, R134, R135 ;  /* 0x0000008786877221 */ /* 0x000fc60000000000 */
[----:B0-----:R-:W3:Y:S01]  /*fe80*/  LDL.LU R131, [R1+0x4bc] ;  /* 0x0004bc0001837983 */ /* 0x001ee20000300800 */
[----:B------:R-:W-:-:S03]  /*fe90*/  FADD R150, R151, R150 ;  /* 0x0000009697967221 */ /* 0x000fc60000000000 */
[----:B------:R-:W3:Y:S01]  /*fea0*/  LDL.LU R132, [R1+0x4b8] ;  /* 0x0004b80001847983 */ /* 0x000ee20000300800 */
[----:B------:R-:W-:-:S03]  /*feb0*/  FADD R148, R149, R148 ;  /* 0x0000009495947221 */ /* 0x000fc60000000000 */
[----:B------:R0:W-:Y:S01]  /*fec0*/  STL [R1+0x238], R133 ;  /* 0x0002388501007387 */ /* 0x0001e20000100800 */
[----:B------:R-:W-:-:S01]  /*fed0*/  FADD R146, R147, R146 ;  /* 0x0000009293927221 */ /* 0x000fc20000000000 */
[----:B------:R-:W-:Y:S02]  /*fee0*/  FADD R144, R145, R144 ;  /* 0x0000009091907221 */ /* 0x000fe40000000000 */
[----:B0-----:R-:W3:Y:S01]  /*fef0*/  LDL.LU R133, [R1+0x4b4] ;  /* 0x0004b40001857983 */ /* 0x001ee20000300800 */
[----:B------:R-:W-:-:S03]  /*ff00*/  FADD R143, R24, R143 ;  /* 0x0000008f188f7221 */ /* 0x000fc60000000000 */
[----:B------:R-:W3:Y:S01]  /*ff10*/  LDL.LU R134, [R1+0x4b0] ;  /* 0x0004b00001867983 */ /* 0x000ee20000300800 */
[----:B------:R-:W-:-:S03]  /*ff20*/  FADD R142, R25, R142 ;  /* 0x0000008e198e7221 */ /* 0x000fc60000000000 */
[----:B------:R0:W-:Y:S01]  /*ff30*/  STL [R1+0x23c], R135 ;  /* 0x00023c8701007387 */ /* 0x0001e20000100800 */
[----:B------:R-:W-:-:S01]  /*ff40*/  FADD R141, R26, R141 ;  /* 0x0000008d1a8d7221 */ /* 0x000fc20000000000 */
[----:B------:R-:W-:Y:S01]  /*ff50*/  FADD R140, R27, R140 ;  /* 0x0000008c1b8c7221 */ /* 0x000fe20000000000 */
[----:B------:R-:W-:-:S01]  /*ff60*/  FADD R139, R28, R139 ;  /* 0x0000008b1c8b7221 */ /* 0x000fc20000000000 */
[----:B0-----:R-:W3:Y:S01]  /*ff70*/  LDL.LU R135, [R1+0x4ac] ;  /* 0x0004ac0001877983 */ /* 0x001ee20000300800 */
[----:B------:R-:W-:-:S03]  /*ff80*/  FADD R138, R29, R138 ;  /* 0x0000008a1d8a7221 */ /* 0x000fc60000000000 */
[----:B------:R0:W-:Y:S01]  /*ff90*/  STL [R1+0x240], R150 ;  /* 0x0002409601007387 */ /* 0x0001e20000100800 */
[----:B------:R-:W-:-:S03]  /*ffa0*/  FADD R137, R30, R137 ;  /* 0x000000891e897221 */ /* 0x000fc60000000000 */
[----:B------:R1:W-:Y:S01]  /*ffb0*/  STL [R1+0x244], R148 ;  /* 0x0002449401007387 */ /* 0x0003e20000100800 */
[----:B------:R-:W-:-:S03]  /*ffc0*/  FADD R136, R31, R136 ;  /* 0x000000881f887221 */ /* 0x000fc60000000000 */
[----:B------:R1:W-:Y:S01]  /*ffd0*/  STL [R1+0x248], R146 ;  /* 0x0002489201007387 */ /* 0x0003e20000100800 */
[----:B------:R-:W-:-:S03]  /*ffe0*/  FADD R0, R32, R0 ;  /* 0x0000000020007221 */ /* 0x000fc60000000000 */
[----:B------:R1:W-:Y:S04]  /*fff0*/  STL [R1+0x24c], R144 ;  /* 0x00024c9001007387 */ /* 0x0003e80000100800 */
[----:B------:R1:W-:Y:S04]  /*10000*/  STL [R1+0x250], R143 ;  /* 0x0002508f01007387 */ /* 0x0003e80000100800 */
[----:B------:R1:W-:Y:S04]  /*10010*/  STL [R1+0x254], R142 ;  /* 0x0002548e01007387 */ /* 0x0003e80000100800 */
[----:B------:R1:W-:Y:S04]  /*10020*/  STL [R1+0x258], R141 ;  /* 0x0002588d01007387 */ /* 0x0003e80000100800 */
[----:B------:R1:W-:Y:S04]  /*10030*/  STL [R1+0x25c], R140 ;  /* 0x00025c8c01007387 */ /* 0x0003e80000100800 */
[----:B------:R1:W-:Y:S04]  /*10040*/  STL [R1+0x260], R139 ;  /* 0x0002608b01007387 */ /* 0x0003e80000100800 */
[----:B------:R1:W-:Y:S04]  /*10050*/  STL [R1+0x264], R138 ;  /* 0x0002648a01007387 */ /* 0x0003e80000100800 */
[----:B------:R-:W2:Y:S04]  /*10060*/  LDL.LU R151, [R1+0x274] ;  /* 0x0002740001977983 */ /* 0x000ea80000300800 */
[----:B------:R1:W-:Y:S04]  /*10070*/  STL [R1+0x268], R137 ;  /* 0x0002688901007387 */ /* 0x0003e80000100800 */
[----:B0-----:R-:W4:Y:S04]  /*10080*/  LDL.LU R150, [R1+0x278] ;  /* 0x0002780001967983 */ /* 0x001f280000300800 */
[----:B------:R0:W-:Y:S04]  /*10090*/  STL [R1+0x26c], R136 ;  /* 0x00026c8801007387 */ /* 0x0001e80000100800 */
[----:B------:R-:W3:Y:S04]  /*100a0*/  LDL.LU R149, [R1+0x27c] ;  /* 0x00027c0001957983 */ /* 0x000ee80000300800 */
[----:B------:R0:W-:Y:S04]  /*100b0*/  STL [R1+0x270], R0 ;  /* 0x0002700001007387 */ /* 0x0001e80000100800 */
[----:B-1----:R-:W3:Y:S04]  /*100c0*/  LDL.LU R148, [R1+0x280] ;  /* 0x0002800001947983 */ /* 0x002ee80000300800 */
        /* <DEDUP_REMOVED lines=11> */
[----:B0-----:R-:W3:Y:S04]  /*10180*/  LDL.LU R136, [R1+0x2b0] ;  /* 0x0002b00001887983 */ /* 0x001ee80000300800 */
[----:B------:R-:W3:Y:S01]  /*10190*/  LDL.LU R0, [R1+0x2b4] ;  /* 0x0002b40001007983 */ /* 0x000ee20000300800 */
[----:B--2---:R-:W-:-:S05]  /*101a0*/  FADD R151, R33, R151 ;  /* 0x0000009721977221 */ /* 0x004fca0000000000 */
[----:B------:R0:W-:Y:S01]  /*101b0*/  STL [R1+0x274], R151 ;  /* 0x0002749701007387 */ /* 0x0001e20000100800 */
[----:B----4-:R-:W-:-:S05]  /*101c0*/  FADD R150, R34, R150 ;  /* 0x0000009622967221 */ /* 0x010fca0000000000 */
[----:B------:R1:W-:Y:S01]  /*101d0*/  STL [R1+0x278], R150 ;  /* 0x0002789601007387 */ /* 0x0003e20000100800 */
[----:B---3--:R-:W-:-:S05]  /*101e0*/  FADD R149, R35, R149 ;  /* 0x0000009523957221 */ /* 0x008fca0000000000 */
[----:B------:R2:W-:Y:S01]  /*101f0*/  STL [R1+0x27c], R149 ;  /* 0x00027c9501007387 */ /* 0x0005e20000100800 */
[----:B------:R-:W-:-:S01]  /*10200*/  FADD R148, R36, R148 ;  /* 0x0000009424947221 */ /* 0x000fc20000000000 */
[----:B------:R-:W-:-:S04]  /*10210*/  FADD R147, R37, R147 ;  /* 0x0000009325937221 */ /* 0x000fc80000000000 */
[----:B------:R3:W-:Y:S01]  /*10220*/  STL [R1+0x280], R148 ;  /* 0x0002809401007387 */ /* 0x0007e20000100800 */
[----:B------:R-:W-:-:S03]  /*10230*/  FADD R146, R38, R146 ;  /* 0x0000009226927221 */ /* 0x000fc60000000000 */
        /* <DEDUP_REMOVED lines=20> */
[----:B0-----:R-:W4:Y:S01]  /*10380*/  LDL.LU R151, [R1+0x2b8] ;  /* 0x0002b80001977983 */ /* 0x001f220000300800 */
[----:B------:R-:W-:-:S03]  /*10390*/  FADD R0, R49, R0 ;  /* 0x0000000031007221 */ /* 0x000fc60000000000 */
[----:B------:R0:W-:Y:S04]  /*103a0*/  STL [R1+0x2ac], R137 ;  /* 0x0002ac8901007387 */ /* 0x0001e80000100800 */
[----:B-1----:R-:W4:Y:S04]  /*103b0*/  LDL.LU R150, [R1+0x2bc] ;  /* 0x0002bc0001967983 */ /* 0x002f280000300800 */
[----:B------:R1:W-:Y:S04]  /*103c0*/  STL [R1+0x2b0], R136 ;  /* 0x0002b08801007387 */ /* 0x0003e80000100800 */
[----:B--2---:R-:W2:Y:S04]  /*103d0*/  LDL.LU R149, [R1+0x2c0] ;  /* 0x0002c00001957983 */ /* 0x004ea80000300800 */
[----:B------:R1:W-:Y:S04]  /*103e0*/  STL [R1+0x2b4], R0 ;  /* 0x0002b40001007387 */ /* 0x0003e80000100800 */
[----:B---3--:R-:W3:Y:S04]  /*103f0*/  LDL.LU R148, [R1+0x2c4] ;  /* 0x0002c40001947983 */ /* 0x008ee80000300800 */
[----:B----4-:R-:W4:Y:S04]  /*10400*/  LDL.LU R147, [R1+0x2c8] ;  /* 0x0002c80001937983 */ /* 0x010f280000300800 */
[----:B------:R-:W4:Y:S04]  /*10410*/  LDL.LU R146, [R1+0x2cc] ;  /* 0x0002cc0001927983 */ /* 0x000f280000300800 */
        /* <DEDUP_REMOVED lines=8> */
[----:B0-----:R-:W4:Y:S04]  /*104a0*/  LDL.LU R137, [R1+0x2f0] ;  /* 0x0002f00001897983 */ /* 0x001f280000300800 */
[----:B-1----:R-:W4:Y:S04]  /*104b0*/  LDL.LU R136, [R1+0x2f4] ;  /* 0x0002f40001887983 */ /* 0x002f280000300800 */
[----:B------:R-:W4:Y:S01]  /*104c0*/  LDL.LU R0, [R1+0x2f8] ;  /* 0x0002f80001007983 */ /* 0x000f220000300800 */
[----:B------:R-:W-:-:S01]  /*104d0*/  FADD R151, R50, R151 ;  /* 0x0000009732977221 */ /* 0x000fc20000000000 */
[----:B------:R-:W-:-:S04]  /*104e0*/  FADD R150, R51, R150 ;  /* 0x0000009633967221 */ /* 0x000fc80000000000 */
[----:B------:R0:W-:Y:S01]  /*104f0*/  STL [R1+0x2b8], R151 ;  /* 0x0002b89701007387 */ /* 0x0001e20000100800 */
[----:B--2---:R-:W-:-:S03]  /*10500*/  FADD R149, R52, R149 ;  /* 0x0000009534957221 */ /* 0x004fc60000000000 */
[----:B------:R1:W-:Y:S01]  /*10510*/  STL [R1+0x2bc], R150 ;  /* 0x0002bc9601007387 */ /* 0x0003e20000100800 */
[----:B---3--:R-:W-:-:S03]  /*10520*/  FADD R148, R53, R148 ;  /* 0x0000009435947221 */ /* 0x008fc60000000000 */
[----:B------:R2:W-:Y:S01]  /*10530*/  STL [R1+0x2c0], R149 ;  /* 0x0002c09501007387 */ /* 0x0005e20000100800 */
[----:B----4-:R-:W-:-:S03]  /*10540*/  FADD R147, R54, R147 ;  /* 0x0000009336937221 */ /* 0x010fc60000000000 */
        /* <DEDUP_REMOVED lines=198> */
[----:B------:R-:W-:Y:S01]  /*111b0*/  STL [R1+0x3c8], R151 ;  /* 0x0003c89701007387 */ /* 0x000fe20000100800 */
[----:B--2---:R-:W-:-:S03]  /*111c0*/  FADD R149, R120, R149 ;  /* 0x0000009578957221 */ /* 0x004fc60000000000 */
[----:B------:R-:W-:Y:S01]  /*111d0*/  STL [R1+0x3cc], R150 ;  /* 0x0003cc9601007387 */ /* 0x000fe20000100800 */
[----:B---3--:R-:W-:-:S03]  /*111e0*/  FADD R148, R121, R148 ;  /* 0x0000009479947221 */ /* 0x008fc60000000000 */
[----:B------:R-:W-:Y:S01]  /*111f0*/  STL [R1+0x3d0], R149 ;  /* 0x0003d09501007387 */ /* 0x000fe20000100800 */
[----:B----4-:R-:W-:-:S03]  /*11200*/  FADD R147, R122, R147 ;  /* 0x000000937a937221 */ /* 0x010fc60000000000 */
[----:B------:R-:W-:Y:S01]  /*11210*/  STL [R1+0x3d4], R148 ;  /* 0x0003d49401007387 */ /* 0x000fe20000100800 */
[----:B------:R-:W-:-:S03]  /*11220*/  FADD R146, R123, R146 ;  /* 0x000000927b927221 */ /* 0x000fc60000000000 */
        /* <DEDUP_REMOVED lines=17> */
[----:B------:R-:W-:-:S01]  /*11340*/  FADD R137, R132, R137 ;  /* 0x0000008984897221 */ /* 0x000fc20000000000 */
[----:B------:R-:W-:Y:S02]  /*11350*/  FADD R136, R133, R136 ;  /* 0x0000008885887221 */ /* 0x000fe40000000000 */
[----:B------:R-:W-:Y:S04]  /*11360*/  STL [R1+0x3fc], R138 ;  /* 0x0003fc8a01007387 */ /* 0x000fe80000100800 */
[----:B------:R0:W-:Y:S04]  /*11370*/  STL [R1+0x404], R136 ;  /* 0x0004048801007387 */ /* 0x0001e80000100800 */
[----:B------:R1:W-:Y:S04]  /*11380*/  STL [R1+0x400], R137 ;  /* 0x0004008901007387 */ /* 0x0003e80000100800 */
[----:B0-----:R-:W2:Y:S01]  /*11390*/  LDL.LU R136, [R1+0x40c] ;  /* 0x00040c0001887983 */ /* 0x001ea20000300800 */
[----:B------:R-:W-:-:S03]  /*113a0*/  FADD R0, R134, R0 ;  /* 0x0000000086007221 */ /* 0x000fc60000000000 */
[----:B-1----:R-:W3:Y:S04]  /*113b0*/  LDL.LU R137, [R1+0x410] ;  /* 0x0004100001897983 */ /* 0x002ee80000300800 */
[----:B------:R-:W4:Y:S04]  /*113c0*/  LDL.LU R138, [R1+0x414] ;  /* 0x00041400018a7983 */ /* 0x000f280000300800 */
[----:B------:R0:W-:Y:S04]  /*113d0*/  STL [R1+0x408], R0 ;  /* 0x0004080001007387 */ /* 0x0001e80000100800 */
        /* <DEDUP_REMOVED lines=13> */
[----:B0-----:R-:W4:Y:S01]  /*114b0*/  LDL.LU R0, [R1+0x44c] ;  /* 0x00044c0001007983 */ /* 0x001f220000300800 */
[----:B--2---:R-:W-:-:S05]  /*114c0*/  FADD R136, R135, R136 ;  /* 0x0000008887887221 */ /* 0x004fca0000000000 */
[----:B------:R0:W-:Y:S04]  /*114d0*/  STL [R1+0x40c], R136 ;  /* 0x00040c8801007387 */ /* 0x0001e80000100800 */
[----:B0-----:R-:W3:Y:S02]  /*114e0*/  LDL.LU R136, [R1+0x4a8] ;  /* 0x0004a80001887983 */ /* 0x001ee40000300800 */
[----:B---3--:R-:W-:-:S05]  /*114f0*/  FADD R137, R136, R137 ;  /* 0x0000008988897221 */ /* 0x008fca0000000000 */
[----:B------:R0:W-:Y:S04]  /*11500*/  STL [R1+0x410], R137 ;  /* 0x0004108901007387 */ /* 0x0001e80000100800 */
[----:B0-----:R-:W4:Y:S02]  /*11510*/  LDL.LU R137, [R1+0x4a4] ;  /* 0x0004a40001897983 */ /* 0x001f240000300800 */
[----:B----4-:R-:W-:-:S05]  /*11520*/  FADD R138, R137, R138 ;  /* 0x0000008a898a7221 */ /* 0x010fca0000000000 */
[----:B------:R0:W-:Y:S04]  /*11530*/  STL [R1+0x414], R138 ;  /* 0x0004148a01007387 */ /* 0x0001e80000100800 */
[----:B0-----:R-:W2:Y:S02]  /*11540*/  LDL.LU R138, [R1+0x4a0] ;  /* 0x0004a000018a7983 */ /* 0x001ea40000300800 */
[----:B--2---:R-:W-:-:S05]  /*11550*/  FADD R139, R138, R139 ;  /* 0x0000008b8a8b7221 */ /* 0x004fca0000000000 */
        /* <DEDUP_REMOVED lines=37> */
[----:B0-----:R-:W2:Y:S01]  /*117b0*/  LDL.LU R151, [R1+0x46c] ;  /* 0x00046c0001977983 */ /* 0x001ea20000300800 */
[----:B------:R-:W-:Y:S01]  /*117c0*/  UMOV UR6, URZ ;  /* 0x0000003f00067c82 */ /* 0x000fe20008000000 */
[----:B--2---:R-:W-:-:S05]  /*117d0*/  FADD R0, R0, R151 ;  /* 0x0000009700007221 */ /* 0x004fca0000000000 */
[----:B------:R0:W-:Y:S02]  /*117e0*/  STL [R1+0x44c], R0 ;  /* 0x00044c0001007387 */ /* 0x0001e40000100800 */
.L_x_28:
[----:B------:R-:W-:Y:S05]  /*117f0*/  @!P2 BRA `(.L_x_29) ;  /* 0x000000000004a947 */ /* 0x000fea0003800000 */
[----:B------:R-:W-:Y:S01]  /*11800*/  BPT.TRAP 0x1 ;  /* 0x000000040000795c */ /* 0x000fe20000300000 */
.L_x_29:
[----:B-----5:R2:W-:Y:S04]  /*11810*/  STL [R1+0x46c], R2 ;  /* 0x00046c0201007387 */ /* 0x0205e80000100800 */
[----:B--2---:R-:W2:Y:S01]  /*11820*/  LDL R2, [R1+0x450] ;  /* 0x0004500001027983 */ /* 0x004ea20000100800 */
[----:B0-----:R-:W-:-:S05]  /*11830*/  IMAD.U32 R0, RZ, RZ, UR25 ;  /* 0x00000019ff007e24 */ /* 0x001fca000f8e00ff */
[----:B------:R-:W-:-:S05]  /*11840*/  @P0 LEA R0, R0, UR12, 0x3 ;  /* 0x0000000c00000c11 */ /* 0x000fca000f8e18ff */
[----:B------:R-:W-:Y:S01]  /*11850*/  @P0 VIADD R0, R0, 0x18 ;  /* 0x0000001800000836 */ /* 0x000fe20000000000 */
[----:B------:R-:W-:-:S06]  /*11860*/  UISETP.GT.U32.AND UP0, UPT, UR13, 0x1, UPT ;  /* 0x000000010d00788c */ /* 0x000fcc000bf04070 */
[----:B------:R-:W-:Y:S02]  /*11870*/  PLOP3.LUT P1, PT, PT, PT, UP0, 0x80, 0x0 ;  /* 0x000000000000781c */ /* 0x000fe40003f2f008 */
[----:B--2---:R-:W-:Y:S02]  /*11880*/  @P0 PRMT R0, R2, 0x654, R0 ;  /* 0x0000065402000816 */ /* 0x004fe40000000000 */
[----:B------:R0:W5:Y:S02]  /*11890*/  LDL.LU R2, [R1+0x46c] ;  /* 0x00046c0001027983 */ /* 0x0001640000300800 */
[----:B------:R0:W-:Y:S07]  /*118a0*/  @P0 SYNCS.ARRIVE.TRANS64.RED.A1T0 RZ, [R0+URZ], RZ ;  /* 0x000000ff00ff09a7 */ /* 0x0001ee000810043f */
[----:B------:R-:W-:Y:S05]  /*118b0*/  @P1 BRA `(.L_x_30) ;  /* 0x0000000000041947 */ /* 0x000fea0003800000 */
[----:B------:R-:W-:Y:S01]  /*118c0*/  BPT.TRAP 0x1 ;  /* 0x000000040000795c */ /* 0x000fe20000300000 */
.L_x_30:
[----:B------:R-:W-:Y:S02]  /*118d0*/  UISETP.GT.AND UP2, UPT, UR26, 0x1, UPT ;  /* 0x000000011a00788c */ /* 0x000fe4000bf44270 */
[----:B------:R-:W-:Y:S02]  /*118e0*/  UIADD3 UR23, UR23, 0x1, URZ ;  /* 0x0000000117177890 */ /* 0x000fe4000fffe03f */
[----:B------:R-:W-:Y:S02]  /*118f0*/  UIADD3 UR25, UR25, 0x1, URZ ;  /* 0x0000000119197890 */ /* 0x000fe4000fffe03f */
[----:B------:R-:W-:Y:S01]  /*11900*/  PLOP3.LUT P1, PT, PT, PT, UP2, 0x80, 0x0 ;  /* 0x000000000000781c */ /* 0x000fe20003f2f028 */
[----:B------:R-:W-:Y:S02]  /*11910*/  UISETP.NE.AND UP0, UPT, UR23, 0x3, UPT ;  /* 0x000000031700788c */ /* 0x000fe4000bf05270 */
[----:B------:R-:W-:Y:S02]  /*11920*/  UIADD3 UR16, UR26, -0x1, URZ ;  /* 0xffffffff1a107890 */ /* 0x000fe4000fffe03f */
[----:B------:R-:W-:-:S02]  /*11930*/  USEL UR8, URZ, 0x1, UP0 ;  /* 0x000000013f087887 */ /* 0x000fc40008000000 */
[----:B------:R-:W-:Y:S02]  /*11940*/  UISETP.NE.AND UP1, UPT, UR25, 0x3, UPT ;  /* 0x000000031900788c */ /* 0x000fe4000bf25270 */
[----:B------:R-:W-:Y:S02]  /*11950*/  ULOP3.LUT UR24, UR24, UR8, URZ, 0x3c, !UPT ;  /* 0x0000000818187292 */ /* 0x000fe4000f8e3c3f */
[----:B------:R-:W-:Y:S02]  /*11960*/  USEL UR23, UR23, URZ, UP0 ;  /* 0x0000003f17177287 */ /* 0x000fe40008000000 */
[----:B------:R-:W-:Y:S01]  /*11970*/  USEL UR25, UR25, URZ, UP1 ;  /* 0x0000003f19197287 */ /* 0x000fe20008800000 */
[----:B------:R-:W-:Y:S01]  /*11980*/  UMOV UR8, 0x1 ;  /* 0x0000000100087882 */ /* 0x000fe20000000000 */
[----:B------:R-:W-:Y:S01]  /*11990*/  UMOV UR26, UR16 ;  /* 0x00000010001a7c82 */ /* 0x000fe20008000000 */
[----:B------:R-:W-:Y:S09]  /*119a0*/  @P1 BRA `(.L_x_31) ;  /* 0xffffff7400741947 */ /* 0x000ff2000383ffff */
.L_x_23:
[----:B------:R-:W-:-:S04]  /*119b0*/  UISETP.NE.AND UP0, UPT, UR6, URZ, UPT ;  /* 0x0000003f0600728c */ /* 0x000fc8000bf05270 */
[----:B------:R-:W-:-:S06]  /*119c0*/  USEL UR6, URZ, 0x1, !UP0 ;  /* 0x000000013f067887 */ /* 0x000fcc000c000000 */
[----:B------:R-:W-:-:S13]  /*119d0*/  ISETP.NE.AND P1, PT, RZ, UR6, PT ;  /* 0x00000006ff007c0c */ /* 0x000fda000bf25270 */
[----:B------:R-:W-:Y:S05]  /*119e0*/  @!P1 BRA `(.L_x_32) ;  /* 0x0000003800189947 */ /* 0x000fea0003800000 */
[----:B------:R2:W-:Y:S04]  /*119f0*/  STL [R1+0x624], R41 ;  /* 0x0006242901007387 */ /* 0x0005e80000100800 */
[----:B--2---:R-:W2:Y:S04]  /*11a00*/  LDL.LU R41, [R1] ;  /* 0x0000000001297983 */ /* 0x004ea80000300800 */
[----:B------:R3:W-:Y:S04]  /*11a10*/  STL [R1+0x620], R42 ;  /* 0x0006202a01007387 */ /* 0x0007e80000100800 */
[----:B---3--:R-:W3:Y:S04]  /*11a20*/  LDL.LU R42, [R1+0x4] ;  /* 0x00000400012a7983 */ /* 0x008ee80000300800 */
[----:B------:R4:W-:Y:S04]  /*11a30*/  STL [R1+0x61c], R43 ;  /* 0x00061c2b01007387 */ /* 0x0009e80000100800 */
[----:B----4-:R-:W4:Y:S04]  /*11a40*/  LDL.LU R43, [R1+0x8] ;  /* 0x00000800012b7983 */ /* 0x010f280000300800 */
[----:B------:R0:W-:Y:S04]  /*11a50*/  STL [R1+0x618], R44 ;  /* 0x0006182c01007387 */ /* 0x0001e80000100800 */
[----:B0-----:R-:W4:Y:S04]  /*11a60*/  LDL.LU R44, [R1+0xc] ;  /* 0x00000c00012c7983 */ /* 0x001f280000300800 */
        /* <DEDUP_REMOVED lines=144> */
[----:B------:R-:W4:Y:S04]  /*12370*/  LDL.LU R0, [R1+0x204] ;  /* 0x0002040001007983 */ /* 0x000f280000300800 */
        /* <DEDUP_REMOVED lines=69> */
[----:B0-----:R-:W4:Y:S01]  /*127d0*/  LDL.LU R151, [R1+0x130] ;  /* 0x0001300001977983 */ /* 0x001f220000300800 */
[----:B--2--5:R-:W-:Y:S01]  /*127e0*/  FADD R2, R41, R2 ;  /* 0x0000000229027221 */ /* 0x024fe20000000000 */
[----:B---3--:R-:W-:Y:S01]  /*127f0*/  FADD R3, R42, R3 ;  /* 0x000000032a037221 */ /* 0x008fe20000000000 */
[----:B----4-:R-:W-:Y:S01]  /*12800*/  FADD R4, R43, R4 ;  /* 0x000000042b047221 */ /* 0x010fe20000000000 */
[----:B------:R-:W2:Y:S01]  /*12810*/  LDL.LU R41, [R1+0x624] ;  /* 0x0006240001297983 */ /* 0x000ea20000300800 */
[----:B------:R-:W-:Y:S01]  /*12820*/  FADD R5, R44, R5 ;  /* 0x000000052c057221 */ /* 0x000fe20000000000 */
[----:B------:R-:W-:-:S02]  /*12830*/  FADD R6, R45, R6 ;  /* 0x000000062d067221 */ /* 0x000fc40000000000 */
[----:B------:R-:W3:Y:S01]  /*12840*/  LDL.LU R42, [R1+0x620] ;  /* 0x00062000012a7983 */ /* 0x000ee20000300800 */
[----:B------:R-:W-:-:S03]  /*12850*/  FADD R7, R46, R7 ;  /* 0x000000072e077221 */ /* 0x000fc60000000000 */
[----:B------:R-:W4:Y:S01]  /*12860*/  LDL.LU R43, [R1+0x61c] ;  /* 0x00061c00012b7983 */ /* 0x000f220000300800 */
[----:B------:R-:W-:-:S03]  /*12870*/  FADD R8, R47, R8 ;  /* 0x000000082f087221 */ /* 0x000fc60000000000 */
[----:B------:R-:W2:Y:S01]  /*12880*/  LDL.LU R44, [R1+0x618] ;  /* 0x00061800012c7983 */ /* 0x000ea20000300800 */
[----:B------:R-:W-:-:S03]  /*12890*/  FADD R9, R48, R9 ;  /* 0x0000000930097221 */ /* 0x000fc60000000000 */
        /* <DEDUP_REMOVED lines=133> */
[----:B------:R-:W-:Y:S01]  /*130f0*/  FADD R204, R115, R204 ;  /* 0x000000cc73cc7221 */ /* 0x000fe20000000000 */
[----:B------:R-:W-:Y:S02]  /*13100*/  FADD R118, R119, R118 ;  /* 0x0000007677767221 */ /* 0x000fe40000000000 */
[----:B------:R-:W2:Y:S01]  /*13110*/  LDL.LU R112, [R1+0x508] ;  /* 0x0005080001707983 */ /* 0x000ea20000300800 */
[----:B------:R-:W-:-:S03]  /*13120*/  FADD R205, R116, R205 ;  /* 0x000000cd74cd7221 */ /* 0x000fc60000000000 */
[----:B------:R-:W2:Y:S01]  /*13130*/  LDL.LU R113, [R1+0x504] ;  /* 0x0005040001717983 */ /* 0x000ea20000300800 */
[----:B------:R-:W-:-:S03]  /*13140*/  FADD R0, R117, R0 ;  /* 0x0000000075007221 */ /* 0x000fc60000000000 */
[----:B------:R-:W2:Y:S01]  /*13150*/  LDL.LU R114, [R1+0x500] ;  /* 0x0005000001727983 */ /* 0x000ea20000300800 */
[----:B------:R-:W-:-:S03]  /*13160*/  FADD R208, R149, R208 ;  /* 0x000000d095d07221 */ /* 0x000fc60000000000 */
[----:B------:R-:W2:Y:S04]  /*13170*/  LDL.LU R115, [R1+0x4fc] ;  /* 0x0004fc0001737983 */ /* 0x000ea80000300800 */
[----:B------:R-:W2:Y:S01]  /*13180*/  LDL.LU R116, [R1+0x4f8] ;  /* 0x0004f80001747983 */ /* 0x000ea20000300800 */
[----:B------:R-:W-:Y:S01]  /*13190*/  FADD R207, R150, R207 ;  /* 0x000000cf96cf7221 */ /* 0x000fe20000000000 */
[----:B------:R-:W-:Y:S01]  /*131a0*/  FADD R206, R151, R206 ;  /* 0x000000ce97ce7221 */ /* 0x000fe20000000000 */
[----:B------:R-:W-:Y:S01]  /*131b0*/  FADD R237, R120, R237 ;  /* 0x000000ed78ed7221 */ /* 0x000fe20000000000 */
[----:B------:R-:W3:Y:S01]  /*131c0*/  LDL.LU R117, [R1+0x1b8] ;  /* 0x0001b80001757983 */ /* 0x000ee20000300800 */
[----:B------:R-:W-:Y:S01]  /*131d0*/  FADD R236, R121, R236 ;  /* 0x000000ec79ec7221 */ /* 0x000fe20000000000 */
[----:B------:R-:W-:Y:S01]  /*131e0*/  FADD R235, R122, R235 ;  /* 0x000000eb7aeb7221 */ /* 0x000fe20000000000 */
[----:B------:R-:W-:Y:S01]  /*131f0*/  FADD R234, R123, R234 ;  /* 0x000000ea7bea7221 */ /* 0x000fe20000000000 */
[----:B------:R-:W3:Y:S01]  /*13200*/  LDL.LU R149, [R1+0x208] ;  /* 0x0002080001957983 */ /* 0x000ee20000300800 */
[----:B------:R-:W-:Y:S01]  /*13210*/  FADD R233, R124, R233 ;  /* 0x000000e97ce97221 */ /* 0x000fe20000000000 */
[----:B------:R-:W-:Y:S01]  /*13220*/  FADD R232, R125, R232 ;  /* 0x000000e87de87221 */ /* 0x000fe20000000000 */
[----:B------:R-:W-:Y:S01]  /*13230*/  FADD R231, R126, R231 ;  /* 0x000000e77ee77221 */ /* 0x000fe20000000000 */
[----:B------:R0:W-:Y:S01]  /*13240*/  STL [R1+0x200], R118 ;  /* 0x0002007601007387 */ /* 0x0001e20000100800 */
[----:B------:R-:W-:Y:S01]  /*13250*/  FADD R230, R127, R230 ;  /* 0x000000e67fe67221 */ /* 0x000fe20000000000 */
        /* <DEDUP_REMOVED lines=8> */
[----:B0-----:R-:W4:Y:S01]  /*132e0*/  LDL.LU R118, [R1+0x1bc] ;  /* 0x0001bc0001767983 */ /* 0x001f220000300800 */
[----:B------:R-:W-:Y:S01]  /*132f0*/  FADD R215, R142, R215 ;  /* 0x000000d78ed77221 */ /* 0x000fe20000000000 */
[----:B------:R-:W-:Y:S01]  /*13300*/  FADD R224, R133, R224 ;  /* 0x000000e085e07221 */ /* 0x000fe20000000000 */
[----:B------:R-:W-:Y:S01]  /*13310*/  FADD R214, R143, R214 ;  /* 0x000000d68fd67221 */ /* 0x000fe20000000000 */
[----:B------:R0:W-:Y:S01]  /*13320*/  STL [R1+0x204], R0 ;  /* 0x0002040001007387 */ /* 0x0001e20000100800 */
[----:B------:R-:W-:Y:S01]  /*13330*/  FADD R223, R134, R223 ;  /* 0x000000df86df7221 */ /* 0x000fe20000000000 */
[----:B------:R-:W-:Y:S01]  /*13340*/  FADD R213, R144, R213 ;  /* 0x000000d590d57221 */ /* 0x000fe20000000000 */
[----:B------:R-:W-:Y:S01]  /*13350*/  FADD R222, R135, R222 ;  /* 0x000000de87de7221 */ /* 0x000fe20000000000 */
[----:B------:R-:W4:Y:S01]  /*13360*/  LDL.LU R150, [R1+0x20c] ;  /* 0x00020c0001967983 */ /* 0x000f220000300800 */
[----:B------:R-:W-:Y:S01]  /*13370*/  FADD R212, R145, R212 ;  /* 0x000000d491d47221 */ /* 0x000fe20000000000 */
[----:B------:R-:W-:Y:S01]  /*13380*/  FADD R221, R136, R221 ;  /* 0x000000dd88dd7221 */ /* 0x000fe20000000000 */
[----:B------:R-:W-:Y:S01]  /*13390*/  FADD R211, R146, R211 ;  /* 0x000000d392d37221 */ /* 0x000fe20000000000 */
[----:B------:R-:W2:Y:S01]  /*133a0*/  LDL.LU R119, [R1+0x1c0] ;  /* 0x0001c00001777983 */ /* 0x000ea20000300800 */
[----:B------:R-:W-:Y:S01]  /*133b0*/  FADD R220, R137, R220 ;  /* 0x000000dc89dc7221 */ /* 0x000fe20000000000 */
[----:B------:R-:W-:Y:S01]  /*133c0*/  FADD R210, R147, R210 ;  /* 0x000000d293d27221 */ /* 0x000fe20000000000 */
[----:B------:R-:W-:Y:S01]  /*133d0*/  FADD R219, R138, R219 ;  /* 0x000000db8adb7221 */ /* 0x000fe20000000000 */
[----:B------:R-:W2:Y:S01]  /*133e0*/  LDL.LU R151, [R1+0x210] ;  /* 0x0002100001977983 */ /* 0x000ea20000300800 */
[----:B------:R-:W-:-:S03]  /*133f0*/  FADD R209, R148, R209 ;  /* 0x000000d194d17221 */ /* 0x000fc60000000000 */
[----:B------:R-:W2:Y:S04]  /*13400*/  LDL.LU R120, [R1+0x1c4] ;  /* 0x0001c40001787983 */ /* 0x000ea80000300800 */
[----:B0-----:R-:W2:Y:S04]  /*13410*/  LDL.LU R0, [R1+0x214] ;  /* 0x0002140001007983 */ /* 0x001ea80000300800 */
        /* <DEDUP_REMOVED lines=28> */
[----:B---3--:R-:W-:-:S03]  /*135e0*/  FADD R149, R117, R149 ;  /* 0x0000009575957221 */ /* 0x008fc60000000000 */
[----:B------:R-:W3:Y:S04]  /*135f0*/  LDL.LU R117, [R1+0x4f4] ;  /* 0x0004f40001757983 */ /* 0x000ee80000300800 */
[----:B------:R0:W-:Y:S04]  /*13600*/  STL [R1+0x208], R149 ;  /* 0x0002089501007387 */ /* 0x0001e80000100800 */
[----:B0-----:R-:W3:Y:S01]  /*13610*/  LDL.LU R149, [R1+0x250] ;  /* 0x0002500001957983 */ /* 0x001ee20000300800 */
[----:B----4-:R-:W-:-:S03]  /*13620*/  FADD R150, R118, R150 ;  /* 0x0000009676967221 */ /* 0x010fc60000000000 */
[----:B------:R-:W4:Y:S04]  /*13630*/  LDL.LU R118, [R1+0x4f0] ;  /* 0x0004f00001767983 */ /* 0x000f280000300800 */
[----:B------:R0:W-:Y:S01]  /*13640*/  STL [R1+0x20c], R150 ;  /* 0x00020c9601007387 */ /* 0x0001e20000100800 */
[----:B--2---:R-:W-:-:S03]  /*13650*/  FADD R151, R119, R151 ;  /* 0x0000009777977221 */ /* 0x004fc60000000000 */
[----:B0-----:R-:W2:Y:S04]  /*13660*/  LDL.LU R150, [R1+0x254] ;  /* 0x0002540001967983 */ /* 0x001ea80000300800 */
[----:B------:R-:W4:Y:S04]  /*13670*/  LDL.LU R119, [R1+0x4ec] ;  /* 0x0004ec0001777983 */ /* 0x000f280000300800 */
[----:B------:R0:W-:Y:S04]  /*13680*/  STL [R1+0x210], R151 ;  /* 0x0002109701007387 */ /* 0x0001e80000100800 */
[----:B0-----:R-:W4:Y:S01]  /*13690*/  LDL.LU R151, [R1+0x258] ;  /* 0x0002580001977983 */ /* 0x001f220000300800 */
[----:B------:R-:W-:Y:S01]  /*136a0*/  FADD R0, R120, R0 ;  /* 0x0000000078007221 */ /* 0x000fe20000000000 */
[----:B------:R-:W-:-:S02]  /*136b0*/  FADD R122, R121, R122 ;  /* 0x0000007a797a7221 */ /* 0x000fc40000000000 */
[----:B------:R-:W4:Y:S01]  /*136c0*/  LDL.LU R120, [R1+0x4e8] ;  /* 0x0004e80001787983 */ /* 0x000f220000300800 */
[----:B------:R-:W-:-:S03]  /*136d0*/  FADD R124, R123, R124 ;  /* 0x0000007c7b7c7221 */ /* 0x000fc60000000000 */
[----:B------:R0:W-:Y:S01]  /*136e0*/  STL [R1+0x214], R0 ;  /* 0x0002140001007387 */ /* 0x0001e20000100800 */
[----:B------:R-:W-:-:S03]  /*136f0*/  FADD R126, R125, R126 ;  /* 0x0000007e7d7e7221 */ /* 0x000fc60000000000 */
[----:B0-----:R-:W4:Y:S04]  /*13700*/  LDL.LU R0, [R1+0x25c] ;  /* 0x00025c0001007983 */ /* 0x001f280000300800 */
[----:B------:R-:W4:Y:S04]  /*13710*/  LDL.LU R121, [R1+0x4e4] ;  /* 0x0004e40001797983 */ /* 0x000f280000300800 */
[----:B------:R0:W-:Y:S01]  /*13720*/  STL [R1+0x218], R122 ;  /* 0x0002187a01007387 */ /* 0x0001e20000100800 */
[----:B------:R-:W-:Y:S01]  /*13730*/  FADD R128, R127, R128 ;  /* 0x000000807f807221 */ /* 0x000fe20000000000 */
[----:B------:R-:W-:-:S02]  /*13740*/  FADD R139, R129, R139 ;  /* 0x0000008b818b7221 */ /* 0x000fc40000000000 */
[----:B0-----:R-:W4:Y:S04]  /*13750*/  LDL.LU R122, [R1+0x4e0] ;  /* 0x0004e000017a7983 */ /* 0x001f280000300800 */
[----:B------:R-:W4:Y:S04]  /*13760*/  LDL.LU R123, [R1+0x4dc] ;  /* 0x0004dc00017b7983 */ /* 0x000f280000300800 */
[----:B------:R0:W-:Y:S01]  /*13770*/  STL [R1+0x21c], R124 ;  /* 0x00021c7c01007387 */ /* 0x0001e20000100800 */
[----:B------:R-:W-:-:S03]  /*13780*/  FADD R140, R130, R140 ;  /* 0x0000008c828c7221 */ /* 0x000fc60000000000 */
        /* <DEDUP_REMOVED lines=34> */
[----:B------:R0:W-:Y:S04]  /*139b0*/  STL [R1+0x240], R145 ;  /* 0x0002409101007387 */ /* 0x0001e80000100800 */
[----:B0-----:R-:W4:Y:S04]  /*139c0*/  LDL.LU R145, [R1+0x278] ;  /* 0x0002780001917983 */ /* 0x001f280000300800 */
[----:B------:R-:W4:Y:S04]  /*139d0*/  LDL.LU R136, [R1+0x4a8] ;  /* 0x0004a80001887983 */ /* 0x000f280000300800 */
[----:B------:R0:W-:Y:S04]  /*139e0*/  STL [R1+0x244], R146 ;  /* 0x0002449201007387 */ /* 0x0001e80000100800 */
[----:B0-----:R-:W4:Y:S04]  /*139f0*/  LDL.LU R146, [R1+0x27c] ;  /* 0x00027c0001927983 */ /* 0x001f280000300800 */
[----:B------:R-:W4:Y:S04]  /*13a00*/  LDL.LU R137, [R1+0x4a4] ;  /* 0x0004a40001897983 */ /* 0x000f280000300800 */
[----:B------:R0:W-:Y:S04]  /*13a10*/  STL [R1+0x248], R147 ;  /* 0x0002489301007387 */ /* 0x0001e80000100800 */
[----:B0-----:R-:W4:Y:S04]  /*13a20*/  LDL.LU R147, [R1+0x280] ;  /* 0x0002800001937983 */ /* 0x001f280000300800 */
[----:B------:R-:W4:Y:S01]  /*13a30*/  LDL.LU R138, [R1+0x4a0] ;  /* 0x0004a000018a7983 */ /* 0x000f220000300800 */
[----:B---3--:R-:W-:-:S03]  /*13a40*/  FADD R149, R24, R149 ;  /* 0x0000009518957221 */ /* 0x008fc60000000000 */
[----:B------:R0:W-:Y:S04]  /*13a50*/  STL [R1+0x24c], R148 ;  /* 0x00024c9401007387 */ /* 0x0001e80000100800 */
[----:B0-----:R-:W3:Y:S04]  /*13a60*/  LDL.LU R148, [R1+0x284] ;  /* 0x0002840001947983 */ /* 0x001ee80000300800 */
[----:B------:R0:W-:Y:S01]  /*13a70*/  STL [R1+0x250], R149 ;  /* 0x0002509501007387 */ /* 0x0001e20000100800 */
[----:B--2---:R-:W-:-:S03]  /*13a80*/  FADD R150, R25, R150 ;  /* 0x0000009619967221 */ /* 0x004fc60000000000 */
[----:B0-----:R-:W2:Y:S04]  /*13a90*/  LDL.LU R149, [R1+0x288] ;  /* 0x0002880001957983 */ /* 0x001ea80000300800 */
[----:B------:R0:W-:Y:S04]  /*13aa0*/  STL [R1+0x254], R150 ;  /* 0x0002549601007387 */ /* 0x0001e80000100800 */
[----:B0-----:R-:W2:Y:S01]  /*13ab0*/  LDL.LU R150, [R1+0x28c] ;  /* 0x00028c0001967983 */ /* 0x001ea20000300800 */
[----:B----4-:R-:W-:-:S05]  /*13ac0*/  FADD R151, R26, R151 ;  /* 0x000000971a977221 */ /* 0x010fca0000000000 */
[----:B------:R0:W-:Y:S04]  /*13ad0*/  STL [R1+0x258], R151 ;  /* 0x0002589701007387 */ /* 0x0001e80000100800 */
[----:B0-----:R-:W4:Y:S01]  /*13ae0*/  LDL.LU R151, [R1+0x290] ;  /* 0x0002900001977983 */ /* 0x001f220000300800 */
[----:B------:R-:W-:-:S03]  /*13af0*/  FADD R0, R27, R0 ;  /* 0x000000001b007221 */ /* 0x000fc60000000000 */
[----:B------:R-:W4:Y:S04]  /*13b00*/  LDL.LU R27, [R1+0x2c8] ;  /* 0x0002c800011b7983 */ /* 0x000f280000300800 */
[----:B------:R-:W4:Y:S04]  /*13b10*/  LDL.LU R26, [R1+0x2cc] ;  /* 0x0002cc00011a7983 */ /* 0x000f280000300800 */
[----:B------:R-:W4:Y:S04]  /*13b20*/  LDL.LU R25, [R1+0x2d0] ;  /* 0x0002d00001197983 */ /* 0x000f280000300800 */
[----:B------:R0:W-:Y:S04]  /*13b30*/  STL [R1+0x25c], R0 ;  /* 0x00025c0001007387 */ /* 0x0001e80000100800 */
[----:B------:R-:W4:Y:S04]  /*13b40*/  LDL.LU R24, [R1+0x2d4] ;  /* 0x0002d40001187983 */ /* 0x000f280000300800 */
[----:B0-----:R-:W4:Y:S01]  /*13b50*/  LDL.LU R0, [R1+0x2d8] ;  /* 0x0002d80001007983 */ /* 0x001f220000300800 */
[----:B------:R-:W-:-:S05]  /*13b60*/  FADD R139, R28, R139 ;  /* 0x0000008b1c8b7221 */ /* 0x000fca0000000000 */
[----:B------:R0:W-:Y:S04]  /*13b70*/  STL [R1+0x260], R139 ;  /* 0x0002608b01007387 */ /* 0x0001e80000100800 */
[----:B0-----:R-:W4:Y:S01]  /*13b80*/  LDL.LU R139, [R1+0x49c] ;  /* 0x00049c00018b7983 */ /* 0x001f220000300800 */
[----:B------:R-:W-:-:S03]  /*13b90*/  FADD R140, R29, R140 ;  /* 0x0000008c1d8c7221 */ /* 0x000fc60000000000 */
[----:B------:R-:W4:Y:S04]  /*13ba0*/  LDL.LU R28, [R1+0x2c4] ;  /* 0x0002c400011c7983 */ /* 0x000f280000300800 */
        /* <DEDUP_REMOVED lines=30> */
[----:B---3--:R-:W-:-:S03]  /*13d90*/  FADD R148, R37, R148 ;  /* 0x0000009425947221 */ /* 0x008fc60000000000 */
[----:B------:R-:W3:Y:S04]  /*13da0*/  LDL.LU R36, [R1+0x2a4] ;  /* 0x0002a40001247983 */ /* 0x000ee80000300800 */
[----:B------:R0:W-:Y:S01]  /*13db0*/  STL [R1+0x284], R148 ;  /* 0x0002849401007387 */ /* 0x0001e20000100800 */
[----:B--2---:R-:W-:-:S03]  /*13dc0*/  FADD R149, R38, R149 ;  /* 0x0000009526957221 */ /* 0x004fc60000000000 */
[----:B0-----:R-:W2:Y:S04]  /*13dd0*/  LDL.LU R148, [R1+0x478] ;  /* 0x0004780001947983 */ /* 0x001ea80000300800 */
[----:B------:R-:W2:Y:S04]  /*13de0*/  LDL.LU R37, [R1+0x2a0] ;  /* 0x0002a00001257983 */ /* 0x000ea80000300800 */
[----:B------:R0:W-:Y:S01]  /*13df0*/  STL [R1+0x288], R149 ;  /* 0x0002889501007387 */ /* 0x0001e20000100800 */
[----:B------:R-:W-:-:S03]  /*13e00*/  FADD R150, R39, R150 ;  /* 0x0000009627967221 */ /* 0x000fc60000000000 */
[----:B0-----:R-:W2:Y:S04]  /*13e10*/  LDL.LU R149, [R1+0x474] ;  /* 0x0004740001957983 */ /* 0x001ea80000300800 */
[----:B------:R-:W2:Y:S04]  /*13e20*/  LDL.LU R38, [R1+0x29c] ;  /* 0x00029c0001267983 */ /* 0x000ea80000300800 */
[----:B------:R0:W-:Y:S01]  /*13e30*/  STL [R1+0x28c], R150 ;  /* 0x00028c9601007387 */ /* 0x0001e20000100800 */
[----:B----4-:R-:W-:-:S03]  /*13e40*/  FADD R151, R40, R151 ;  /* 0x0000009728977221 */ /* 0x010fc60000000000 */
[----:B0-----:R-:W4:Y:S04]  /*13e50*/  LDL.LU R150, [R1+0x470] ;  /* 0x0004700001967983 */ /* 0x001f280000300800 */
[----:B------:R-:W4:Y:S04]  /*13e60*/  LDL.LU R39, [R1+0x298] ;  /* 0x0002980001277983 */ /* 0x000f280000300800 */
[----:B------:R0:W-:Y:S04]  /*13e70*/  STL [R1+0x290], R151 ;  /* 0x0002909701007387 */ /* 0x0001e80000100800 */
[----:B0-----:R-:W4:Y:S04]  /*13e80*/  LDL.LU R151, [R1+0x46c] ;  /* 0x00046c0001977983 */ /* 0x001f280000300800 */
[----:B------:R-:W4:Y:S01]  /*13e90*/  LDL.LU R40, [R1+0x294] ;  /* 0x0002940001287983 */ /* 0x000f220000300800 */
        /* <DEDUP_REMOVED lines=13> */
[----:B---3--:R-:W-:Y:S01]  /*13f70*/  FADD R36, R45, R36 ;  /* 0x000000242d247221 */ /* 0x008fe20000000000 */
[----:B--2---:R-:W-:Y:S01]  /*13f80*/  FADD R37, R44, R37 ;  /* 0x000000252c257221 */ /* 0x004fe20000000000 */
[----:B------:R-:W-:Y:S01]  /*13f90*/  FADD R38, R43, R38 ;  /* 0x000000262b267221 */ /* 0x000fe20000000000 */
[----:B----4-:R-:W-:Y:S01]  /*13fa0*/  FADD R39, R42, R39 ;  /* 0x000000272a277221 */ /* 0x010fe20000000000 */
[----:B------:R-:W-:-:S05]  /*13fb0*/  FADD R40, R41, R40 ;  /* 0x0000002829287221 */ /* 0x000fca0000000000 */
[----:B------:R0:W-:Y:S04]  /*13fc0*/  STL [R1+0x294], R40 ;  /* 0x0002942801007387 */ /* 0x0001e80000100800 */
        /* <DEDUP_REMOVED lines=14> */
[----:B------:R-:W4:Y:S04]  /*140b0*/  LDL.LU R53, [R1+0x2dc] ;  /* 0x0002dc0001357983 */ /* 0x000f280000300800 */
[----:B------:R1:W-:Y:S04]  /*140c0*/  STL [R1+0x2d0], R25 ;  /* 0x0002d01901007387 */ /* 0x0003e80000100800 */
[----:B------:R-:W4:Y:S04]  /*140d0*/  LDL.LU R52, [R1+0x2e0] ;  /* 0x0002e00001347983 */ /* 0x000f280000300800 */
[----:B------:R1:W-:Y:S04]  /*140e0*/  STL [R1+0x2d4], R24 ;  /* 0x0002d41801007387 */ /* 0x0003e80000100800 */
        /* <DEDUP_REMOVED lines=13> */
[----:B--2---:R-:W2:Y:S04]  /*141c0*/  LDL.LU R39, [R1+0x314] ;  /* 0x0003140001277983 */ /* 0x004ea80000300800 */
[----:B---3--:R-:W3:Y:S04]  /*141d0*/  LDL.LU R38, [R1+0x318] ;  /* 0x0003180001267983 */ /* 0x008ee80000300800 */
[----:B----4-:R-:W4:Y:S04]  /*141e0*/  LDL.LU R37, [R1+0x31c] ;  /* 0x00031c0001257983 */ /* 0x010f280000300800 */
[----:B-1----:R-:W4:Y:S04]  /*141f0*/  LDL.LU R36, [R1+0x320] ;  /* 0x0003200001247983 */ /* 0x002f280000300800 */
        /* <DEDUP_REMOVED lines=12> */
[----:B------:R-:W4:Y:S01]  /*142c0*/  LDL.LU R0, [R1+0x354] ;  /* 0x0003540001007983 */ /* 0x000f220000300800 */
[----:B------:R-:W-:Y:S01]  /*142d0*/  FADD R53, R59, R53 ;  /* 0x000000353b357221 */ /* 0x000fe20000000000 */
        /* <DEDUP_REMOVED lines=74> */
[----:B--2---:R-:W2:Y:S04]  /*14780*/  LDL.LU R40, [R1+0x38c] ;  /* 0x00038c0001287983 */ /* 0x004ea80000300800 */
        /* <DEDUP_REMOVED lines=167> */
[----:B------:R-:W-:Y:S01]  /*15200*/  FADD R24, R150, R24 ;  /* 0x0000001896187221 */ /* 0x000fe20000000000 */
[----:B------:R-:W-:-:S05]  /*15210*/  FADD R0, R0, R151 ;  /* 0x0000009700007221 */ /* 0x000fca0000000000 */
[----:B------:R0:W-:Y:S04]  /*15220*/  STL [R1+0x44c], R0 ;  /* 0x00044c0001007387 */ /* 0x0001e80000100800 */
[----:B------:R0:W-:Y:S04]  /*15230*/  STL [R1+0x444], R25 ;  /* 0x0004441901007387 */ /* 0x0001e80000100800 */
[----:B------:R0:W-:Y:S02]  /*15240*/  STL [R1+0x448], R24 ;  /* 0x0004481801007387 */ /* 0x0001e40000100800 */
.L_x_32:
[----:B0-----:R-:W0:Y:S02]  /*15250*/  LDC R0, c[0x0][0x28c] ;  /* 0x0000a300ff007b82 */ /* 0x001e240000000800 */
[----:B0-----:R-:W-:-:S13]  /*15260*/  ISETP.GE.AND P1, PT, R0, 0x1, PT ;  /* 0x000000010000780c */ /* 0x001fda0003f26270 */
[----:B------:R-:W-:Y:S05]  /*15270*/  @!P1 BRA `(.L_x_33) ;  /* 0x00000000005c9947 */ /* 0x000fea0003800000 */
[----:B------:R-:W-:-:S06]  /*15280*/  UISETP.NE.AND UP0, UPT, UR22, 0x3, UPT ;  /* 0x000000031600788c */ /* 0x000fcc000bf05270 */
[----:B------:R-:W-:-:S13]  /*15290*/  PLOP3.LUT P1, PT, PT, PT, UP0, 0x80, 0x0 ;  /* 0x000000000000781c */ /* 0x000fda0003f2f008 */
[----:B------:R-:W-:Y:S05]  /*152a0*/  @!P1 BRA `(.L_x_34) ;  /* 0x0000000000049947 */ /* 0x000fea0003800000 */
[----:B------:R-:W-:Y:S01]  /*152b0*/  BPT.TRAP 0x1 ;  /* 0x000000040000795c */ /* 0x000fe20000300000 */
.L_x_34:
[----:B------:R-:W-:Y:S04]  /*152c0*/  BSSY B0, `(.L_x_35) ;  /* 0x000000e000007945 */ /* 0x000fe80003800000 */
[----:B------:R-:W-:Y:S05]  /*152d0*/  @!P0 BRA `(.L_x_36) ;  /* 0x0000000000308947 */ /* 0x000fea0003800000 */
[----:B------:R-:W2:Y:S01]  /*152e0*/  LDL R24, [R1+0x450] ;  /* 0x0004500001187983 */ /* 0x000ea20000100800 */
[----:B------:R-:W-:-:S04]  /*152f0*/  UISETP.LT.AND UP0, UPT, UR10, 0x1, UPT ;  /* 0x000000010a00788c */ /* 0x000fc8000bf01270 */
[----:B------:R-:W-:-:S04]  /*15300*/  USEL UR8, UR10, 0x1, UP0 ;  /* 0x000000010a087887 */ /* 0x000fc80008000000 */
[----:B------:R-:W-:-:S04]  /*15310*/  UIADD3 UR8, UR5, UR10, -UR8 ;  /* 0x0000000a05087290 */ /* 0x000fc8000fffe808 */
[----:B------:R-:W-:-:S04]  /*15320*/  UIMAD.WIDE.U32 UR6, UR8, -0x55555555, URZ ;  /* 0xaaaaaaab080678a5 */ /* 0x000fc8000f8e003f */
[----:B------:R-:W-:-:S04]  /*15330*/  USHF.R.U32.HI UR6, URZ, 0x1, UR7 ;  /* 0x000000013f067899 */ /* 0x000fc80008011607 */
[----:B------:R-:W-:-:S04]  /*15340*/  UIMAD UR8, UR6, -0x3, UR8 ;  /* 0xfffffffd060878a4 */ /* 0x000fc8000f8e0208 */
[----:B------:R-:W-:-:S04]  /*15350*/  ULEA UR8, UR8, UR12, 0x3 ;  /* 0x0000000c08087291 */ /* 0x000fc8000f8e183f */
[----:B------:R-:W-:-:S06]  /*15360*/  UIADD3 UR8, UR8, 0x18, URZ ;  /* 0x0000001808087890 */ /* 0x000fcc000fffe03f */
[----:B------:R-:W-:-:S05]  /*15370*/  IMAD.U32 R0, RZ, RZ, UR8 ;  /* 0x00000008ff007e24 */ /* 0x000fca000f8e00ff */
[----:B--2---:R-:W-:-:S04]  /*15380*/  PRMT R0, R24, 0x654, R0 ;  /* 0x0000065418007816 */ /* 0x004fc80000000000 */
[----:B------:R0:W-:Y:S03]  /*15390*/  SYNCS.ARRIVE.TRANS64.RED.A1T0 RZ, [R0+URZ], RZ ;  /* 0x000000ff00ff79a7 */ /* 0x0001e6000810043f */
.L_x_36:
[----:B------:R-:W-:Y:S05]  /*153a0*/  BSYNC B0 ;  /* 0x0000000000007941 */ /* 0x000fea0003800000 */
.L_x_35:
[----:B------:R-:W-:-:S06]  /*153b0*/  UISETP.GT.U32.AND UP0, UPT, UR13, 0x1, UPT ;  /* 0x000000010d00788c */ /* 0x000fcc000bf04070 */
[----:B------:R-:W-:-:S13]  /*153c0*/  PLOP3.LUT P1, PT, PT, PT, UP0, 0x80, 0x0 ;  /* 0x000000000000781c */ /* 0x000fda0003f2f008 */
[----:B------:R-:W-:Y:S05]  /*153d0*/  @P1 BRA `(.L_x_33) ;  /* 0x0000000000041947 */ /* 0x000fea0003800000 */
[----:B------:R-:W-:Y:S01]  /*153e0*/  BPT.TRAP 0x1 ;  /* 0x000000040000795c */ /* 0x000fe20000300000 */
.L_x_33:
[----:B------:R-:W2:Y:S01]  /*153f0*/  LDL.LU R28, [R1+0x460] ;  /* 0x00046000011c7983 */ /* 0x000ea20000300800 */
[----:B------:R-:W3:Y:S01]  /*15400*/  LDC R25, c[0x0][0x288] ;  /* 0x0000a200ff197b82 */ /* 0x000ee20000000800 */
[----:B------:R-:W4:Y:S01]  /*15410*/  S2R R27, SR_TID.X ;  /* 0x00000000001b7919 */ /* 0x000f220000002100 */
[----:B------:R-:W-:Y:S01]  /*15420*/  UIADD3 UR8, UR10, UR5, URZ ;  /* 0x000000050a087290 */ /* 0x000fe2000fffe03f */
[----:B------:R-:W-:Y:S01]  /*15430*/  ULDC UR6, c[0x0][0x284] ;  /* 0x0000a10000067ab9 */ /* 0x000fe20000000800 */
[----:B------:R-:W0:Y:S01]  /*15440*/  LDL.LU R26, [R1+0x45c] ;  /* 0x00045c00011a7983 */ /* 0x000e220000300800 */
[----:B------:R-:W-:Y:S01]  /*15450*/  USHF.R.S32.HI UR11, URZ, 0x1f, UR9 ;  /* 0x0000001f3f0b7899 */ /* 0x000fe20008011409 */
[----:B------:R-:W-:Y:S01]  /*15460*/  IMAD.MOV.U32 R41, RZ, RZ, -0x1 ;  /* 0xffffffffff297424 */ /* 0x000fe200078e00ff */
[----:B------:R-:W-:Y:S01]  /*15470*/  UISETP.GT.U32.AND UP0, UPT, UR8, 0x2, UPT ;  /* 0x000000020800788c */ /* 0x000fe2000bf04070 */
[----:B------:R-:W-:Y:S01]  /*15480*/  ULDC.64 UR16, c[0x0][0x5d0] ;  /* 0x0001740000107ab9 */ /* 0x000fe20000000a00 */
[----:B------:R-:W-:-:S02]  /*15490*/  UISETP.GE.U32.AND UP1, UPT, UR10, 0x3, UPT ;  /* 0x000000030a00788c */ /* 0x000fc4000bf26070 */
[----:B------:R-:W-:Y:S02]  /*154a0*/  UIMAD UR5, UR11, UR16, URZ ;  /* 0x000000100b0572a4 */ /* 0x000fe4000f8e023f */
[----:B------:R-:W-:Y:S01]  /*154b0*/  UISETP.LT.U32.AND UP0, UPT, UR10, 0x3, UP0 ;  /* 0x000000030a00788c */ /* 0x000fe20008701070 */
[C---:B----4-:R-:W-:Y:S01]  /*154c0*/  LOP3.LUT R24, R27.reuse, 0x3, RZ, 0xc0, !PT ;  /* 0x000000031b187812 */ /* 0x050fe200078ec0ff */
[----:B------:R-:W-:Y:S01]  /*154d0*/  IMAD.SHL.U32 R32, R27, 0x2, RZ ;  /* 0x000000021b207824 */ /* 0x000fe200078e00ff */
[----:B------:R-:W-:-:S03]  /*154e0*/  SHF.R.U32.HI R34, RZ, 0x7, R27 ;  /* 0x00000007ff227819 */ /* 0x000fc6000001161b */
[----:B---3--:R-:W-:Y:S01]  /*154f0*/  IMAD R24, R24, -0x2, R25 ;  /* 0xfffffffe18187824 */ /* 0x008fe200078e0219 */
[----:B------:R-:W-:Y:S02]  /*15500*/  LOP3.LUT R34, R34, 0x1, RZ, 0xc0, !PT ;  /* 0x0000000122227812 */ /* 0x000fe400078ec0ff */
[----:B------:R-:W-:-:S03]  /*15510*/  LOP3.LUT R32, R32, 0x6, RZ, 0xc0, !PT ;  /* 0x0000000620207812 */ /* 0x000fc600078ec0ff */
[----:B------:R-:W-:Y:S02]  /*15520*/  IMAD.SHL.U32 R35, R34, 0x40, RZ ;  /* 0x0000004022237824 */ /* 0x000fe400078e00ff */
[----:B--2---:R-:W-:-:S04]  /*15530*/  IMAD.WIDE R38, R28, 0x100, RZ ;  /* 0x000001001c267825 */ /* 0x004fc800078e02ff */
[----:B0-----:R-:W-:Y:S01]  /*15540*/  IMAD.SHL.U32 R0, R26, 0x100, RZ ;  /* 0x000001001a007824 */ /* 0x001fe200078e00ff */
[----:B------:R-:W-:Y:S01]  /*15550*/  PRMT R32, R32, 0x6540, R26 ;  /* 0x0000654020207816 */ /* 0x000fe2000000001a */
[----:B------:R-:W-:-:S03]  /*15560*/  IMAD.U32 R26, RZ, RZ, UR16 ;  /* 0x00000010ff1a7e24 */ /* 0x000fc6000f8e00ff */
[----:B------:R-:W-:Y:S01]  /*15570*/  ISETP.GE.AND P1, PT, R0, R25, PT ;  /* 0x000000190000720c */ /* 0x000fe20003f26270 */
[----:B------:R-:W-:Y:S01]  /*15580*/  IMAD.IADD R0, R24, 0x1, -R0 ;  /* 0x0000000118007824 */ /* 0x000fe200078e0a00 */
[----:B------:R-:W-:Y:S02]  /*15590*/  SHF.R.U32.HI R24, RZ, 0x2, R27 ;  /* 0x00000002ff187819 */ /* 0x000fe4000001161b */
[----:B------:R-:W-:Y:S02]  /*155a0*/  LOP3.LUT R25, R27, 0x60, RZ, 0xc0, !PT ;  /* 0x000000601b197812 */ /* 0x000fe400078ec0ff */
[----:B------:R-:W-:Y:S02]  /*155b0*/  LOP3.LUT R24, R24, 0x7, RZ, 0xc0, !PT ;  /* 0x0000000718187812 */ /* 0x000fe400078ec0ff */
[----:B------:R-:W-:Y:S02]  /*155c0*/  SHF.R.U32.HI R25, RZ, 0x1, R25 ;  /* 0x00000001ff197819 */ /* 0x000fe40000011619 */
[----:B------:R-:W-:-:S02]  /*155d0*/  LOP3.LUT R35, R35, 0x40, R24, 0xe2, !PT ;  /* 0x0000004023237812 */ /* 0x000fc400078ee218 */
[----:B------:R-:W-:Y:S02]  /*155e0*/  IADD3 R24, RZ, -R25, -R24 ;  /* 0x80000019ff187210 */ /* 0x000fe40007ffe818 */
[----:B------:R-:W-:Y:S02]  /*155f0*/  SHF.R.S32.HI R33, RZ, 0x1f, R32 ;  /* 0x0000001fff217819 */ /* 0x000fe40000011420 */
[----:B------:R-:W-:Y:S01]  /*15600*/  LOP3.LUT R35, R38, R35, R25, 0xfe, !PT ;  /* 0x0000002326237212 */ /* 0x000fe200078efe19 */
[----:B------:R-:W-:Y:S02]  /*15610*/  IMAD R34, R34, -0x40, R24 ;  /* 0xffffffc022227824 */ /* 0x000fe400078e0218 */
[----:B------:R-:W-:Y:S02]  /*15620*/  IMAD.SHL.U32 R24, R28, 0x100, RZ ;  /* 0x000001001c187824 */ /* 0x000fe400078e00ff */
[----:B------:R-:W-:-:S03]  /*15630*/  IMAD.WIDE.U32 R26, R26, UR9, R32 ;  /* 0x000000091a1a7c25 */ /* 0x000fc6000f8e0020 */
[C---:B------:R-:W-:Y:S02]  /*15640*/  IADD3 R34, -R24.reuse, UR6, R34 ;  /* 0x0000000618227c10 */ /* 0x040fe4000fffe122 */
[----:B------:R-:W-:Y:S01]  /*15650*/  ISETP.GE.OR P1, PT, R24, UR6, P1 ;  /* 0x0000000618007c0c */ /* 0x000fe20008f26670 */
[----:B------:R-:W-:-:S04]  /*15660*/  UIMAD.WIDE.U32 UR6, UR8, -0x55555555, URZ ;  /* 0xaaaaaaab080678a5 */ /* 0x000fc8000f8e003f */
[----:B------:R-:W-:Y:S02]  /*15670*/  USHF.R.U32.HI UR6, URZ, 0x1, UR7 ;  /* 0x000000013f067899 */ /* 0x000fe40008011607 */
[----:B------:R-:W-:Y:S02]  /*15680*/  UIMAD UR7, UR9, UR17, UR5 ;  /* 0x00000011090772a4 */ /* 0x000fe4000f8e0205 */
[----:B------:R-:W-:-:S04]  /*15690*/  USEL UR5, URZ, 0x1, !UP0 ;  /* 0x000000013f057887 */ /* 0x000fc8000c000000 */
[----:B------:R-:W-:Y:S01]  /*156a0*/  ULOP3.LUT UR4, UR4, UR5, URZ, 0x3c, !UPT ;  /* 0x0000000504047292 */ /* 0x000fe2000f8e3c3f */
[----:B------:R-:W-:Y:S01]  /*156b0*/  VIADD R27, R27, UR7 ;  /* 0x000000071b1b7c36 */ /* 0x000fe20008000000 */
[----:B------:R-:W-:Y:S02]  /*156c0*/  UIMAD UR5, UR6, -0x3, UR8 ;  /* 0xfffffffd060578a4 */ /* 0x000fe4000f8e0208 */
[----:B------:R-:W-:Y:S01]  /*156d0*/  @UP1 ULOP3.LUT UR4, UR4, 0x1, UR6, 0x78, !UPT ;  /* 0x0000000104041892 */ /* 0x000fe2000f8e7806 */
[----:B------:R-:W-:Y:S11]  /*156e0*/  @P1 BRA `(.L_x_37) ;  /* 0x0000012400ac1947 */ /* 0x000ff60003800000 */
[----:B------:R-:W0:Y:S01]  /*156f0*/  LDC.64 R28, c[0x0][0x5c8] ;  /* 0x00017200ff1c7b82 */ /* 0x000e220000000a00 */
[----:B------:R-:W-:Y:S01]  /*15700*/  ULDC.64 UR6, c[0x0][0x5c0] ;  /* 0x0001700000067ab9 */ /* 0x000fe20000000a00 */
[----:B------:R-:W-:Y:S01]  /*15710*/  BSSY B0, `(.L_x_37) ;  /* 0x0001268000007945 */ /* 0x000fe20003800000 */
[-C--:B0-----:R-:W-:Y:S01]  /*15720*/  IMAD R24, R39, R28.reuse, RZ ;  /* 0x0000001c27187224 */ /* 0x081fe200078e02ff */
[----:B------:R-:W-:Y:S01]  /*15730*/  SHF.L.U64.HI R36, R28, 0x3, R29 ;  /* 0x000000031c247819 */ /* 0x000fe2000001021d */
[----:B------:R-:W-:-:S04]  /*15740*/  IMAD.WIDE.U32 R26, R35, R28, R26 ;  /* 0x0000001c231a7225 */ /* 0x000fc800078e001a */
[----:B------:R-:W-:Y:S01]  /*15750*/  IMAD R24, R35, R29, R24 ;  /* 0x0000001d23187224 */ /* 0x000fe200078e0218 */
[C---:B------:R-:W-:Y:S01]  /*15760*/  LEA R30, P2, R28.reuse, R26, 0x7 ;  /* 0x0000001a1c1e7211 */ /* 0x040fe200078438ff */
[----:B------:R-:W-:Y:S02]  /*15770*/  IMAD.SHL.U32 R37, R28, 0x8, RZ ;  /* 0x000000081c257824 */ /* 0x000fe400078e00ff */
[----:B------:R-:W-:Y:S01]  /*15780*/  IMAD.IADD R27, R27, 0x1, R24 ;  /* 0x000000011b1b7824 */ /* 0x000fe200078e0218 */
[C---:B------:R-:W-:Y:S02]  /*15790*/  IADD3 R24, P1, R26.reuse, UR6, RZ ;  /* 0x000000061a187c10 */ /* 0x040fe4000ff3e0ff */
[----:B------:R-:W-:Y:S02]  /*157a0*/  IADD3 R26, P5, P6, R26, UR6, R37 ;  /* 0x000000061a1a7c10 */ /* 0x000fe4000febe025 */
[----:B------:R-:W-:Y:S02]  /*157b0*/  LEA.HI.X R31, R28, R27, R29, 0x7, P2 ;  /* 0x0000001b1c1f7211 */ /* 0x000fe400010f3c1d */
[----:B------:R-:W-:-:S02]  /*157c0*/  IADD3.X R25, R27, UR7, RZ, P1, !PT ;  /* 0x000000071b197c10 */ /* 0x000fc40008ffe4ff */
[--C-:B------:R-:W-:Y:S02]  /*157d0*/  IADD3.X R27, R27, UR7, R36.reuse, P5, P6 ;  /* 0x000000071b1b7c10 */ /* 0x100fe4000afec424 */
[----:B------:R-:W-:Y:S02]  /*157e0*/  FSETP.NEU.AND P5, PT, RZ, UR21, PT ;  /* 0x00000015ff007c0b */ /* 0x000fe4000bfad000 */
[C---:B------:R-:W-:Y:S02]  /*157f0*/  IADD3 R28, P2, P3, R30.reuse, UR6, R37 ;  /* 0x000000061e1c7c10 */ /* 0x040fe4000fb5e025 */
[----:B------:R-:W-:Y:S02]  /*15800*/  IADD3 R30, P1, R30, UR6, RZ ;  /* 0x000000061e1e7c10 */ /* 0x000fe4000ff3e0ff */
[C---:B------:R-:W-:Y:S02]  /*15810*/  IADD3.X R29, R31.reuse, UR7, R36, P2, P3 ;  /* 0x000000071f1d7c10 */ /* 0x040fe400097e6424 */
[----:B------:R-:W-:-:S05]  /*15820*/  IADD3.X R31, R31, UR7, RZ, P1, !PT ;  /* 0x000000071f1f7c10 */ /* 0x000fca0008ffe4ff */
[----:B------:R-:W-:Y:S05]  /*15830*/  @!P5 BRA `(.L_x_38) ;  /* 0x000000d800f4d947 */ /* 0x000fea0003800000 */
[----:B------:R-:W-:Y:S01]  /*15840*/  ULDC.64 UR6, c[0x0][0x5b8] ;  /* 0x00016e0000067ab9 */ /* 0x000fe20000000a00 */
[----:B------:R-:W-:Y:S01]  /*15850*/  BSSY B1, `(.L_x_39) ;  /* 0x0000013000017945 */ /* 0x000fe20003800000 */
[----:B------:R-:W-:Y:S01]  /*15860*/  IMAD.U32 R36, RZ, RZ, UR6 ;  /* 0x00000006ff247e24 */ /* 0x000fe2000f8e00ff */
[----:B------:R-:W-:-:S03]  /*15870*/  UIMAD UR6, UR11, UR6, URZ ;  /* 0x000000060b0672a4 */ /* 0x000fc6000f8e023f */
[----:B------:R-:W-:Y:S01]  /*15880*/  IMAD.WIDE.U32 R32, R36, UR9, R32 ;  /* 0x0000000924207c25 */ /* 0x000fe2000f8e0020 */
[----:B------:R-:W-:-:S03]  /*15890*/  UIMAD UR6, UR9, UR7, UR6 ;  /* 0x00000007090672a4 */ /* 0x000fc6000f8e0206 */
[----:B------:R-:W-:Y:S01]  /*158a0*/  IMAD.MOV.U32 R36, RZ, RZ, R32 ;  /* 0x000000ffff247224 */ /* 0x000fe200078e0020 */
[----:B------:R-:W-:Y:S02]  /*158b0*/  ULDC.64 UR8, c[0x0][0x5a8] ;  /* 0x00016a0000087ab9 */ /* 0x000fe40000000a00 */
[----:B------:R-:W-:Y:S01]  /*158c0*/  VIADD R37, R33, UR6 ;  /* 0x0000000621257c36 */ /* 0x000fe20008000000 */
[----:B------:R-:W-:Y:S02]  /*158d0*/  ULDC.64 UR6, c[0x0][0x5b0] ;  /* 0x00016c0000067ab9 */ /* 0x000fe40000000a00 */
[----:B------:R-:W-:Y:S02]  /*158e0*/  IMAD R40, R39, UR6, RZ ;  /* 0x0000000627287c24 */ /* 0x000fe4000f8e02ff */
[----:B------:R-:W-:-:S04]  /*158f0*/  IMAD.WIDE.U32 R32, R35, UR6, R36 ;  /* 0x0000000623207c25 */ /* 0x000fc8000f8e0024 */
[----:B------:R-:W-:Y:S01]  /*15900*/  IMAD R40, R35, UR7, R40 ;  /* 0x0000000723287c24 */ /* 0x000fe2000f8e0228 */
[----:B------:R-:W-:-:S04]  /*15910*/  IADD3 R32, P1, R32, UR8, RZ ;  /* 0x0000000820207c10 */ /* 0x000fc8000ff3e0ff */
[--C-:B------:R-:W-:Y:S02]  /*15920*/  IADD3.X R33, R33, UR9, R40.reuse, P1, !PT ;  /* 0x0000000921217c10 */ /* 0x100fe40008ffe428 */
[----:B------:R-:W-:Y:S02]  /*15930*/  ISETP.GE.AND P1, PT, R34, 0x1, PT ;  /* 0x000000012200780c */ /* 0x000fe40003f26270 */
[----:B------:R-:W-:Y:S02]  /*15940*/  PRMT R40, RZ, 0x7610, R40 ;  /* 0x00007610ff287816 */ /* 0x000fe40000000028 */
[----:B------:R-:W-:-:S13]  /*15950*/  ISETP.LT.OR P2, PT, R0, 0x1, !P1 ;  /* 0x000000010000780c */ /* 0x000fda0004f41670 */
[----:B------:R-:W-:Y:S05]  /*15960*/  @P2 BRA `(.L_x_40) ;  /* 0x0000000000042947 */ /* 0x000fea0003800000 */
[----:B------:R0:W5:Y:S02]  /*15970*/  LDG.E.U8 R40, desc[UR14][R32.64] ;  /* 0x0000000e20287981 */ /* 0x000164000c1e1100 */
.L_x_40:
[----:B------:R-:W-:Y:S05]  /*15980*/  BSYNC B1 ;  /* 0x0000000000017941 */ /* 0x000fea0003800000 */
.L_x_39:
[----:B-----5:R-:W-:Y:S01]  /*15990*/  LOP3.LUT R40, R40, 0xff, RZ, 0xc0, !PT ;  /* 0x000000ff28287812 */ /* 0x020fe200078ec0ff */
[----:B------:R-:W-:Y:S03]  /*159a0*/  BSSY B1, `(.L_x_41) ;  /* 0x000000b000017945 */ /* 0x000fe60003800000 */
[----:B------:R-:W-:-:S05]  /*159b0*/  F2FP.F16.E5M2.UNPACK_B R40, R40 ;  /* 0x00000028ff28723e */ /* 0x000fca00020004ff */
[----:B------:R-:W-:-:S05]  /*159c0*/  HADD2.F32 R40, -RZ, R40.H0_H0 ;  /* 0x20000028ff287230 */ /* 0x000fca0000004100 */
[----:B------:R-:W-:-:S04]  /*159d0*/  FMUL R40, R40, UR21 ;  /* 0x0000001528287c20 */ /* 0x000fc80008400000 */
[----:B------:R-:W-:-:S05]  /*159e0*/  FFMA R2, R2, UR20, R40 ;  /* 0x0000001402027c23 */ /* 0x000fca0008000028 */
[----:B------:R-:W-:-:S05]  /*159f0*/  F2FP.SATFINITE.E5M2.F32.PACK_AB_MERGE_C R2, RZ, R2, RZ ;  /* 0x00000002ff02723e */ /* 0x000fca00048060ff */
[----:B------:R2:W-:Y:S01]  /*15a00*/  @!P2 STG.E.U8 desc[UR14][R24.64], R2 ;  /* 0x000000021800a986 */ /* 0x0005e2000c10110e */
[----:B------:R-:W-:Y:S02]  /*15a10*/  ISETP.LT.OR P2, PT, R0, 0x2, !P1 ;  /* 0x000000020000780c */ /* 0x000fe40004f41670 */
[----:B--2---:R-:W-:-:S11]  /*15a20*/  PRMT R2, RZ, 0x7610, R2 ;  /* 0x00007610ff027816 */ /* 0x004fd60000000002 */
[----:B------:R-:W-:Y:S05]  /*15a30*/  @P2 BRA `(.L_x_42) ;  /* 0x0000000000042947 */ /* 0x000fea0003800000 */
[----:B------:R2:W5:Y:S02]  /*15a40*/  LDG.E.U8 R2, desc[UR14][R32.64+0x1] ;  /* 0x0000010e20027981 */ /* 0x000564000c1e1100 */
.L_x_42:
[----:B------:R-:W-:Y:S05]  /*15a50*/  BSYNC B1 ;  /* 0x0000000000017941 */ /* 0x000fea0003800000 */
.L_x_41:
        /* <DEDUP_REMOVED lines=8> */
[----:B------:R-:W-:-:S05]  /*15ae0*/  IADD3 R2, P2, R35, 0x8, RZ ;  /* 0x0000000823027810 */ /* 0x000fca0007f5e0ff */
[----:B---3--:R-:W-:-:S04]  /*15af0*/  IMAD.X R3, RZ, RZ, R39, P2 ;  /* 0x000000ffff037224 */ /* 0x008fc800010e0627 */
[----:B------:R-:W-:-:S04]  /*15b00*/  IMAD R3, R3, UR6, RZ ;  /* 0x0000000603037c24 */ /* 0x000fc8000f8e02ff */
[C---:B------:R-:W-:Y:S02]  /*15b10*/  IMAD R40, R2.reuse, UR7, R3 ;  /* 0x0000000702287c24 */ /* 0x040fe4000f8e0203 */
[----:B------:R-:W-:-:S03]  /*15b20*/  IMAD.WIDE.U32 R2, R2, UR6, R36 ;  /* 0x0000000602027c25 */ /* 0x000fc6000f8e0024 */
[----:B------:R-:W-:-:S04]  /*15b30*/  IADD3 R2, P2, R2, UR8, RZ ;  /* 0x0000000802027c10 */ /* 0x000fc8000ff5e0ff */
[--C-:B------:R-:W-:Y:S02]  /*15b40*/  IADD3.X R3, R3, UR9, R40.reuse, P2, !PT ;  /* 0x0000000903037c10 */ /* 0x100fe400097fe428 */
[----:B------:R-:W-:Y:S02]  /*15b50*/  ISETP.GE.AND P2, PT, R34, 0x9, PT ;  /* 0x000000092200780c */ /* 0x000fe40003f46270 */
[----:B------:R-:W-:Y:S02]  /*15b60*/  PRMT R40, RZ, 0x7610, R40 ;  /* 0x00007610ff287816 */ /* 0x000fe40000000028 */
[----:B------:R-:W-:-:S13]  /*15b70*/  ISETP.LT.OR P3, PT, R0, 0x1, !P2 ;  /* 0x000000010000780c */ /* 0x000fda0005761670 */
[----:B------:R-:W-:Y:S05]  /*15b80*/  @P3 BRA `(.L_x_44) ;  /* 0x0000000000043947 */ /* 0x000fea0003800000 */
[----:B------:R3:W5:Y:S02]  /*15b90*/  LDG.E.U8 R40, desc[UR14][R2.64] ;  /* 0x0000000e02287981 */ /* 0x000764000c1e1100 */
.L_x_44:
[----:B------:R-:W-:Y:S05]  /*15ba0*/  BSYNC B1 ;  /* 0x0000000000017941 */ /* 0x000fea0003800000 */
.L_x_43:
        /* <DEDUP_REMOVED lines=9> */
[----:B----4-:R-:W-:-:S11]  /*15c40*/  PRMT R4, RZ, 0x7610, R4 ;  /* 0x00007610ff047816 */ /* 0x010fd60000000004 */
[----:B------:R-:W-:Y:S05]  /*15c50*/  @P3 BRA `(.L_x_46) ;  /* 0x0000000000043947 */ /* 0x000fea0003800000 */
[----:B------:R4:W5:Y:S02]  /*15c60*/  LDG.E.U8 R4, desc[UR14][R2.64+0x1] ;  /* 0x0000010e02047981 */ /* 0x000964000c1e1100 */
.L_x_46:
[----:B------:R-:W-:Y:S05]  /*15c70*/  BSYNC B1 ;  /* 0x0000000000017941 */ /* 0x000fea0003800000 */
.L_x_45:
[----:B-----5:R-:W-:Y:S01]  /*15c80*/  LOP3.LUT R4, R4, 0xff, RZ, 0xc0, !PT ;  /* 0x000000ff04047812 */ /* 0x020fe200078ec0ff */
[----:B------:R-:W-:Y:S01]  /*15c90*/  BSSY B1, `(.L_x_47) ;  /* 0x000000b000017945 */ /* 0x000fe20003800000 */
[----:B------:R-:W-:Y:S02]  /*15ca0*/  ISETP.LT.OR P5, PT, R0, 0x9, !P1 ;  /* 0x000000090000780c */ /* 0x000fe40004fa1670 */
[----:B------:R-:W-:-:S05]  /*15cb0*/  F2FP.F16.E5M2.UNPACK_B R4, R4 ;  /* 0x00000004ff04723e */ /* 0x000fca00020004ff */
[----:B------:R-:W-:-:S05]  /*15cc0*/  HADD2.F32 R4, -RZ, R4.H0_H0 ;  /* 0x20000004ff047230 */ /* 0x000fca0000004100 */
[----:B------:R-:W-:-:S04]  /*15cd0*/  FMUL R4, R4, UR21 ;  /* 0x0000001504047c20 */ /* 0x000fc80008400000 */
[--C-:B------:R-:W-:Y:S01]  /*15ce0*/  FFMA R5, R5, UR20, R4.reuse ;  /* 0x0000001405057c23 */ /* 0x100fe20008000004 */
[----:B------:R-:W-:-:S04]  /*15cf0*/  PRMT R4, RZ, 0x7610, R4 ;  /* 0x00007610ff047816 */ /* 0x000fc80000000004 */
[----:B------:R-:W-:-:S05]  /*15d00*/  F2FP.SATFINITE.E5M2.F32.PACK_AB_MERGE_C R5, RZ, R5, RZ ;  /* 0x00000005ff05723e */ /* 0x000fca00048060ff */
[----:B------:R0:W-:Y:S01]  /*15d10*/  @!P3 STG.E.U8 desc[UR14][R26.64+0x1], R5 ;  /* 0x000001051a00b986 */ /* 0x0001e2000c10110e */
[----:B------:R-:W-:Y:S05]  /*15d20*/  @P5 BRA `(.L_x_48) ;  /* 0x0000000000045947 */ /* 0x000fea0003800000 */
[----:B------:R0:W5:Y:S02]  /*15d30*/  LDG.E.U8 R4, desc[UR14][R32.64+0x8] ;  /* 0x0000080e20047981 */ /* 0x000164000c1e1100 */
.L_x_48:
[----:B------:R-:W-:Y:S05]  /*15d40*/  BSYNC B1 ;  /* 0x0000000000017941 */ /* 0x000fea0003800000 */
.L_x_47:
        /* <DEDUP_REMOVED lines=12> */
.L_x_50:
[----:B------:R-:W-:Y:S05]  /*15e10*/  BSYNC B1 ;  /* 0x0000000000017941 */ /* 0x000fea0003800000 */
.L_x_49:
        /* <DEDUP_REMOVED lines=12> */
.L_x_52:
[----:B------:R-:W-:Y:S05]  /*15ee0*/  BSYNC B1 ;  /* 0x0000000000017941 */ /* 0x000fea0003800000 */
.L_x_51:
        /* <DEDUP_REMOVED lines=12> */
.L_x_54:
[----:B------:R-:W-:Y:S05]  /*15fb0*/  BSYNC B1 ;  /* 0x0000000000017941 */ /* 0x000fea0003800000 */
.L_x_53:
        /* <DEDUP_REMOVED lines=12> */
.L_x_56:
[----:B------:R-:W-:Y:S05]  /*16080*/  BSYNC B1 ;  /* 0x0000000000017941 */ /* 0x000fea0003800000 */
.L_x_55:
        /* <DEDUP_REMOVED lines=12> */
.L_x_58:
[----:B------:R-:W-:Y:S05]  /*16150*/  BSYNC B1 ;  /* 0x0000000000017941 */ /* 0x000fea0003800000 */
.L_x_57:
        /* <DEDUP_REMOVED lines=12> */
.L_x_60:
[----:B------:R-:W-:Y:S05]  /*16220*/  BSYNC B1 ;  /* 0x0000000000017941 */ /* 0x000fea0003800000 */
.L_x_59:
        /* <DEDUP_REMOVED lines=12> */
.L_x_62:
[----:B------:R-:W-:Y:S05]  /*162f0*/  BSYNC B1 ;  /* 0x0000000000017941 */ /* 0x000fea0003800000 */
.L_x_61:
        /* <DEDUP_REMOVED lines=12> */
.L_x_64:
[----:B------:R-:W-:Y:S05]  /*163c0*/  BSYNC B1 ;  /* 0x0000000000017941 */ /* 0x000fea0003800000 */
.L_x_63:
        /* <DEDUP_REMOVED lines=12> */
.L_x_66:
[----:B------:R-:W-:Y:S05]  /*16490*/  BSYNC B1 ;  /* 0x0000000000017941 */ /* 0x000fea0003800000 */
.L_x_65:
        /* <DEDUP_REMOVED lines=12> */
.L_x_68:
[----:B------:R-:W-:Y:S05]  /*16560*/  BSYNC B1 ;  /* 0x0000000000017941 */ /* 0x000fea0003800000 */
.L_x_67:
        /* <DEDUP_REMOVED lines=12> */
.L_x_70:
[----:B------:R-:W-:Y:S05]  /*16630*/  BSYNC B1 ;  /* 0x0000000000017941 */ /* 0x000fea0003800000 */
.L_x_69:
        /* <DEDUP_REMOVED lines=12> */
.L_x_72:
[----:B------:R-:W-:Y:S05]  /*16700*/  BSYNC B1 ;  /* 0x0000000000017941 */ /* 0x000fea0003800000 */
.L_x_71:
        /* <DEDUP_REMOVED lines=12> */
.L_x_74:
[----:B------:R-:W-:Y:S05]  /*167d0*/  BSYNC B1 ;  /* 0x0000000000017941 */ /* 0x000fea0003800000 */
.L_x_73:
        /* <DEDUP_REMOVED lines=12> */
.L_x_76:
[----:B------:R-:W-:Y:S05]  /*168a0*/  BSYNC B1 ;  /* 0x0000000000017941 */ /* 0x000fea0003800000 */
.L_x_75:
        /* <DEDUP_REMOVED lines=12> */
.L_x_78:
[----:B------:R-:W-:Y:S05]  /*16970*/  BSYNC B1 ;  /* 0x0000000000017941 */ /* 0x000fea0003800000 */
.L_x_77:
        /* <DEDUP_REMOVED lines=12> */
.L_x_80:
[----:B------:R-:W-:Y:S05]  /*16a40*/  BSYNC B1 ;  /* 0x0000000000017941 */ /* 0x000fea0003800000 */
.L_x_79:
        /* <DEDUP_REMOVED lines=12> */
.L_x_82:
[----:B------:R-:W-:Y:S05]  /*16b10*/  BSYNC B1 ;  /* 0x0000000000017941 */ /* 0x000fea0003800000 */
.L_x_81:
        /* <DEDUP_REMOVED lines=12> */
.L_x_84:
[----:B------:R-:W-:Y:S05]  /*16be0*/  BSYNC B1 ;  /* 0x0000000000017941 */ /* 0x000fea0003800000 */
.L_x_83:
        /* <DEDUP_REMOVED lines=12> */
.L_x_86:
[----:B------:R-:W-:Y:S05]  /*16cb0*/  BSYNC B1 ;  /* 0x0000000000017941 */ /* 0x000fea0003800000 */
.L_x_85:
        /* <DEDUP_REMOVED lines=12> */
.L_x_88:
[----:B------:R-:W-:Y:S05]  /*16d80*/  BSYNC B1 ;  /* 0x0000000000017941 */ /* 0x000fea0003800000 */
.L_x_87:
        /* <DEDUP_REMOVED lines=12> */
.L_x_90:
[----:B------:R-:W-:Y:S05]  /*16e50*/  BSYNC B1 ;  /* 0x0000000000017941 */ /* 0x000fea0003800000 */
.L_x_89:
        /* <DEDUP_REMOVED lines=12> */
.L_x_92:
[----:B------:R-:W-:Y:S05]  /*16f20*/  BSYNC B1 ;  /* 0x0000000000017941 */ /* 0x000fea0003800000 */
.L_x_91:
        /* <DEDUP_REMOVED lines=12> */
.L_x_94:
[----:B------:R-:W-:Y:S05]  /*16ff0*/  BSYNC B1 ;  /* 0x0000000000017941 */ /* 0x000fea0003800000 */
.L_x_93:
        /* <DEDUP_REMOVED lines=12> */
.L_x_96:
[----:B------:R-:W-:Y:S05]  /*170c0*/  BSYNC B1 ;  /* 0x0000000000017941 */ /* 0x000fea0003800000 */
.L_x_95:
        /* <DEDUP_REMOVED lines=12> */
.L_x_98:
[----:B------:R-:W-:Y:S05]  /*17190*/  BSYNC B1 ;  /* 0x0000000000017941 */ /* 0x000fea0003800000 */
.L_x_97:
        /* <DEDUP_REMOVED lines=12> */
.L_x_100:
[----:B------:R-:W-:Y:S05]  /*17260*/  BSYNC B1 ;  /* 0x0000000000017941 */ /* 0x000fea0003800000 */
.L_x_99:
        /* <DEDUP_REMOVED lines=12> */
.L_x_102:
[----:B------:R-:W-:Y:S05]  /*17330*/  BSYNC B1 ;  /* 0x0000000000017941 */ /* 0x000fea0003800000 */
.L_x_101:
        /* <DEDUP_REMOVED lines=12> */
.L_x_104:
[----:B------:R-:W-:Y:S05]  /*17400*/  BSYNC B1 ;  /* 0x0000000000017941 */ /* 0x000fea0003800000 */
.L_x_103:
        /* <DEDUP_REMOVED lines=12> */
.L_x_106:
[----:B------:R-:W-:Y:S05]  /*174d0*/  BSYNC B1 ;  /* 0x0000000000017941 */ /* 0x000fea0003800000 */
.L_x_105:
        /* <DEDUP_REMOVED lines=12> */
.L_x_108:
[----:B------:R-:W-:Y:S05]  /*175a0*/  BSYNC B1 ;  /* 0x0000000000017941 */ /* 0x000fea0003800000 */
.L_x_107:
        /* <DEDUP_REMOVED lines=12> */
.L_x_110:
[----:B------:R-:W-:Y:S05]  /*17670*/  BSYNC B1 ;  /* 0x0000000000017941 */ /* 0x000fea0003800000 */
.L_x_109:
        /* <DEDUP_REMOVED lines=12> */
.L_x_112:
[----:B------:R-:W-:Y:S05]  /*17740*/  BSYNC B1 ;  /* 0x0000000000017941 */ /* 0x000fea0003800000 */
.L_x_111:
        /* <DEDUP_REMOVED lines=12> */
.L_x_114:
[----:B------:R-:W-:Y:S05]  /*17810*/  BSYNC B1 ;  /* 0x0000000000017941 */ /* 0x000fea0003800000 */
.L_x_113:
        /* <DEDUP_REMOVED lines=12> */
.L_x_116:
[----:B------:R-:W-:Y:S05]  /*178e0*/  BSYNC B1 ;  /* 0x0000000000017941 */ /* 0x000fea0003800000 */
.L_x_115:
        /* <DEDUP_REMOVED lines=12> */
.L_x_118:
[----:B------:R-:W-:Y:S05]  /*179b0*/  BSYNC B1 ;  /* 0x0000000000017941 */ /* 0x000fea0003800000 */
.L_x_117:
        /* <DEDUP_REMOVED lines=12> */
.L_x_120:
[----:B------:R-:W-:Y:S05]  /*17a80*/  BSYNC B1 ;  /* 0x0000000000017941 */ /* 0x000fea0003800000 */
.L_x_119:
        /* <DEDUP_REMOVED lines=12> */
.L_x_122:
[----:B------:R-:W-:Y:S05]  /*17b50*/  BSYNC B1 ;  /* 0x0000000000017941 */ /* 0x000fea0003800000 */
.L_x_121:
[----:B-----5:R-:W-:Y:S01]  /*17b60*/  LOP3.LUT R4, R4, 0xff, RZ, 0xc0, !PT ;  /* 0x000000ff04047812 */ /* 0x020fe200078ec0ff */
[----:B------:R-:W-:Y:S01]  /*17b70*/  BSSY B1, `(.L_x_123) ;  /* 0x000000b000017945 */ /* 0x000fe20003800000 */
[----:B------:R-:W-:Y:S02]  /*17b80*/  ISETP.LT.OR P5, PT, R0, 0x51, !P2 ;  /* 0x000000510000780c */ /* 0x000fe400057a1670 */
[----:B------:R-:W-:-:S05]  /*17b90*/  F2FP.F16.E5M2.UNPACK_B R4, R4 ;  /* 0x00000004ff04723e */ /* 0x000fca00020004ff */
[----:B------:R-:W-:-:S05]  /*17ba0*/  HADD2.F32 R4, -RZ, R4.H0_H0 ;  /* 0x20000004ff047230 */ /* 0x000fca0000004100 */
[----:B------:R-:W-:-:S04]  /*17bb0*/  FMUL R4, R4, UR21 ;  /* 0x0000001504047c20 */ /* 0x000fc80008400000 */
[----:B------:R-:W-:-:S05]  /*17bc0*/  FFMA R4, R171, UR20, R4 ;  /* 0x00000014ab047c23 */ /* 0x000fca0008000004 */
[----:B0-----:R-:W-:Y:S02]  /*17bd0*/  F2FP.SATFINITE.E5M2.F32.PACK_AB_MERGE_C R5, RZ, R4, RZ ;  /* 0x00000004ff05723e */ /* 0x001fe400048060ff */
[----:B------:R-:W-:-:S03]  /*17be0*/  PRMT R4, RZ, 0x7610, R4 ;  /* 0x00007610ff047816 */ /* 0x000fc60000000004 */
[----:B------:R0:W-:Y:S01]  /*17bf0*/  @!P3 STG.E.U8 desc[UR14][R24.64+0x51], R5 ;  /* 0x000051051800b986 */ /* 0x0001e2000c10110e */
[----:B------:R-:W-:Y:S05]  /*17c00*/  @P5 BRA `(.L_x_124) ;  /* 0x0000000000045947 */ /* 0x000fea0003800000 */
[----:B------:R0:W5:Y:S02]  /*17c10*/  LDG.E.U8 R4, desc[UR14][R2.64+0x50] ;  /* 0x0000500e02047981 */ /* 0x000164000c1e1100 */
.L_x_124:
[----:B------:R-:W-:Y:S05]  /*17c20*/  BSYNC B1 ;  /* 0x0000000000017941 */ /* 0x000fea0003800000 */
.L_x_123:
        /* <DEDUP_REMOVED lines=12> */
.L_x_126:
[----:B------:R-:W-:Y:S05]  /*17cf0*/  BSYNC B1 ;  /* 0x0000000000017941 */ /* 0x000fea0003800000 */
.L_x_125:
        /* <DEDUP_REMOVED lines=12> */
.L_x_128:
[----:B------:R-:W-:Y:S05]  /*17dc0*/  BSYNC B1 ;  /* 0x0000000000017941 */ /* 0x000fea0003800000 */
.L_x_127:
[----:B-----5:R-:W-:Y:S01]  /*17dd0*/  LOP3.LUT R4, R4, 0xff, RZ, 0xc0, !PT ;  /* 0x000000ff04047812 */ /* 0x020fe200078ec0ff */
[----:B------:R-:W-:Y:S01]  /*17de0*/  BSSY B1, `(.L_x_129) ;  /* 0x000000b000017945 */ /* 0x000fe20003800000 */
[----:B------:R-:W-:Y:S02]  /*17df0*/  ISETP.LT.OR P3, PT, R0, 0x5a, !P1 ;  /* 0x0000005a0000780c */ /* 0x000fe40004f61670 */
[----:B------:R-:W-:-:S05]  /*17e00*/  F2FP.F16.E5M2.UNPACK_B R4, R4 ;  /* 0x00000004ff04723e */ /* 0x000fca00020004ff */
[----:B------:R-:W-:-:S05]  /*17e10*/  HADD2.F32 R4, -RZ, R4.H0_H0 ;  /* 0x20000004ff047230 */ /* 0x000fca0000004100 */
[----:B0-----:R-:W-:Y:S01]  /*17e20*/  FMUL R5, R4, UR21 ;  /* 0x0000001504057c20 */ /* 0x001fe20008400000 */
[----:B------:R-:W-:-:S03]  /*17e30*/  PRMT R4, RZ, 0x7610, R4 ;  /* 0x00007610ff047816 */ /* 0x000fc60000000004 */
[----:B------:R-:W-:-:S05]  /*17e40*/  FFMA R5, R174, UR20, R5 ;  /* 0x00000014ae057c23 */ /* 0x000fca0008000005 */
[----:B------:R-:W-:-:S05]  /*17e50*/  F2FP.SATFINITE.E5M2.F32.PACK_AB_MERGE_C R5, RZ, R5, RZ ;  /* 0x00000005ff05723e */ /* 0x000fca00048060ff */
[----:B------:R0:W-:Y:S01]  /*17e60*/  @!P5 STG.E.U8 desc[UR14][R24.64+0x58], R5 ;  /* 0x000058051800d986 */ /* 0x0001e2000c10110e */
[----:B------:R-:W-:Y:S05]  /*17e70*/  @P3 BRA `(.L_x_130) ;  /* 0x0000000000043947 */ /* 0x000fea0003800000 */
[----:B------:R0:W5:Y:S02]  /*17e80*/  LDG.E.U8 R4, desc[UR14][R32.64+0x59] ;  /* 0x0000590e20047981 */ /* 0x000164000c1e1100 */
.L_x_130:
[----:B------:R-:W-:Y:S05]  /*17e90*/  BSYNC B1 ;  /* 0x0000000000017941 */ /* 0x000fea0003800000 */
.L_x_129:
        /* <DEDUP_REMOVED lines=12> */
.L_x_132:
[----:B------:R-:W-:Y:S05]  /*17f60*/  BSYNC B1 ;  /* 0x0000000000017941 */ /* 0x000fea0003800000 */
.L_x_131:
        /* <DEDUP_REMOVED lines=12> */
.L_x_134:
[----:B------:R-:W-:Y:S05]  /*18030*/  BSYNC B1 ;  /* 0x0000000000017941 */ /* 0x000fea0003800000 */
.L_x_133:
        /* <DEDUP_REMOVED lines=12> */
.L_x_136:
[----:B------:R-:W-:Y:S05]  /*18100*/  BSYNC B1 ;  /* 0x0000000000017941 */ /* 0x000fea0003800000 */
.L_x_135:
        /* <DEDUP_REMOVED lines=12> */
.L_x_138:
[----:B------:R-:W-:Y:S05]  /*181d0*/  BSYNC B1 ;  /* 0x0000000000017941 */ /* 0x000fea0003800000 */
.L_x_137:
        /* <DEDUP_REMOVED lines=12> */
.L_x_140:
[----:B------:R-:W-:Y:S05]  /*182a0*/  BSYNC B1 ;  /* 0x0000000000017941 */ /* 0x000fea0003800000 */
.L_x_139:
        /* <DEDUP_REMOVED lines=12> */
.L_x_142:
[----:B------:R-:W-:Y:S05]  /*18370*/  BSYNC B1 ;  /* 0x0000000000017941 */ /* 0x000fea0003800000 */
.L_x_141:
        /* <DEDUP_REMOVED lines=12> */
.L_x_144:
[----:B------:R-:W-:Y:S05]  /*18440*/  BSYNC B1 ;  /* 0x0000000000017941 */ /* 0x000fea0003800000 */
.L_x_143:
        /* <DEDUP_REMOVED lines=12> */
.L_x_146:
[----:B------:R-:W-:Y:S05]  /*18510*/  BSYNC B1 ;  /* 0x0000000000017941 */ /* 0x000fea0003800000 */
.L_x_145:
        /* <DEDUP_REMOVED lines=12> */
.L_x_148:
[----:B------:R-:W-:Y:S05]  /*185e0*/  BSYNC B1 ;  /* 0x0000000000017941 */ /* 0x000fea0003800000 */
.L_x_147:
        /* <DEDUP_REMOVED lines=12> */
.L_x_150:
[----:B------:R-:W-:Y:S05]  /*186b0*/  BSYNC B1 ;  /* 0x0000000000017941 */ /* 0x000fea0003800000 */
.L_x_149:
        /* <DEDUP_REMOVED lines=12> */
.L_x_152:
[----:B------:R-:W-:Y:S05]  /*18780*/  BSYNC B1 ;  /* 0x0000000000017941 */ /* 0x000fea0003800000 */
.L_x_151:
        /* <DEDUP_REMOVED lines=12> */
.L_x_154:
[----:B------:R-:W-:Y:S05]  /*18850*/  BSYNC B1 ;  /* 0x0000000000017941 */ /* 0x000fea0003800000 */
.L_x_153:
        /* <DEDUP_REMOVED lines=12> */
.L_x_156:
[----:B------:R-:W-:Y:S05]  /*18920*/  BSYNC B1 ;  /* 0x0000000000017941 */ /* 0x000fea0003800000 */
.L_x_155:
        /* <DEDUP_REMOVED lines=12> */
.L_x_158:
[----:B------:R-:W-:Y:S05]  /*189f0*/  BSYNC B1 ;  /* 0x0000000000017941 */ /* 0x000fea0003800000 */
.L_x_157:
        /* <DEDUP_REMOVED lines=12> */
.L_x_160:
[----:B------:R-:W-:Y:S05]  /*18ac0*/  BSYNC B1 ;  /* 0x0000000000017941 */ /* 0x000fea0003800000 */
.L_x_159:
        /* <DEDUP_REMOVED lines=12> */
.L_x_162:
[----:B------:R-:W-:Y:S05]  /*18b90*/  BSYNC B1 ;  /* 0x0000000000017941 */ /* 0x000fea0003800000 */
.L_x_161:
        /* <DEDUP_REMOVED lines=12> */
.L_x_164:
[----:B------:R-:W-:Y:S05]  /*18c60*/  BSYNC B1 ;  /* 0x0000000000017941 */ /* 0x000fea0003800000 */
.L_x_163:
        /* <DEDUP_REMOVED lines=12> */
.L_x_166:
[----:B------:R-:W-:Y:S05]  /*18d30*/  BSYNC B1 ;  /* 0x0000000000017941 */ /* 0x000fea0003800000 */
.L_x_165:
        /* <DEDUP_REMOVED lines=12> */
.L_x_168:
[----:B------:R-:W-:Y:S05]  /*18e00*/  BSYNC B1 ;  /* 0x0000000000017941 */ /* 0x000fea0003800000 */
.L_x_167:
        /* <DEDUP_REMOVED lines=12> */
.L_x_170:
[----:B------:R-:W-:Y:S05]  /*18ed0*/  BSYNC B1 ;  /* 0x0000000000017941 */ /* 0x000fea0003800000 */
.L_x_169:
        /* <DEDUP_REMOVED lines=12> */
.L_x_172:
[----:B------:R-:W-:Y:S05]  /*18fa0*/  BSYNC B1 ;  /* 0x0000000000017941 */ /* 0x000fea0003800000 */
.L_x_171:
        /* <DEDUP_REMOVED lines=12> */
.L_x_174:
[----:B------:R-:W-:Y:S05]  /*19070*/  BSYNC B1 ;  /* 0x0000000000017941 */ /* 0x000fea0003800000 */
.L_x_173:
        /* <DEDUP_REMOVED lines=12> */
.L_x_176:
[----:B------:R-:W-:Y:S05]  /*19140*/  BSYNC B1 ;  /* 0x0000000000017941 */ /* 0x000fea0003800000 */
.L_x_175:
        /* <DEDUP_REMOVED lines=12> */
.L_x_178:
[----:B------:R-:W-:Y:S05]  /*19210*/  BSYNC B1 ;  /* 0x0000000000017941 */ /* 0x000fea0003800000 */
.L_x_177:
        /* <DEDUP_REMOVED lines=12> */
.L_x_180:
[----:B------:R-:W-:Y:S05]  /*192e0*/  BSYNC B1 ;  /* 0x0000000000017941 */ /* 0x000fea0003800000 */
.L_x_179:
        /* <DEDUP_REMOVED lines=12> */
.L_x_182:
[----:B------:R-:W-:Y:S05]  /*193b0*/  BSYNC B1 ;  /* 0x0000000000017941 */ /* 0x000fea0003800000 */
.L_x_181:
        /* <DEDUP_REMOVED lines=12> */
.L_x_184:
[----:B------:R-:W-:Y:S05]  /*19480*/  BSYNC B1 ;  /* 0x0000000000017941 */ /* 0x000fea0003800000 */
.L_x_183:
        /* <DEDUP_REMOVED lines=12> */
.L_x_186:
[----:B------:R-:W-:Y:S05]  /*19550*/  BSYNC B1 ;  /* 0x0000000000017941 */ /* 0x000fea0003800000 */
.L_x_185:
        /* <DEDUP_REMOVED lines=12> */
.L_x_188:
[----:B------:R-:W-:Y:S05]  /*19620*/  BSYNC B1 ;  /* 0x0000000000017941 */ /* 0x000fea0003800000 */
.L_x_187:
        /* <DEDUP_REMOVED lines=12> */
.L_x_190:
[----:B------:R-:W-:Y:S05]  /*196f0*/  BSYNC B1 ;  /* 0x0000000000017941 */ /* 0x000fea0003800000 */
.L_x_189:
        /* <DEDUP_REMOVED lines=12> */
.L_x_192:
[----:B------:R-:W-:Y:S05]  /*197c0*/  BSYNC B1 ;  /* 0x0000000000017941 */ /* 0x000fea0003800000 */
.L_x_191:
        /* <DEDUP_REMOVED lines=12> */
.L_x_194:
[----:B------:R-:W-:Y:S05]  /*19890*/  BSYNC B1 ;  /* 0x0000000000017941 */ /* 0x000fea0003800000 */
.L_x_193:
        /* <DEDUP_REMOVED lines=12> */
.L_x_196:
[----:B------:R-:W-:Y:S05]  /*19960*/  BSYNC B1 ;  /* 0x0000000000017941 */ /* 0x000fea0003800000 */
.L_x_195:
        /* <DEDUP_REMOVED lines=12> */
.L_x_198:
[----:B------:R-:W-:Y:S05]  /*19a30*/  BSYNC B1 ;  /* 0x0000000000017941 */ /* 0x000fea0003800000 */
.L_x_197:
        /* <DEDUP_REMOVED lines=12> */
.L_x_200:
[----:B------:R-:W-:Y:S05]  /*19b00*/  BSYNC B1 ;  /* 0x0000000000017941 */ /* 0x000fea0003800000 */
.L_x_199:
        /* <DEDUP_REMOVED lines=12> */
.L_x_202:
[----:B------:R-:W-:Y:S05]  /*19bd0*/  BSYNC B1 ;  /* 0x0000000000017941 */ /* 0x000fea0003800000 */
.L_x_201:
        /* <DEDUP_REMOVED lines=12> */
.L_x_204:
[----:B------:R-:W-:Y:S05]  /*19ca0*/  BSYNC B1 ;  /* 0x0000000000017941 */ /* 0x000fea0003800000 */
.L_x_203:
        /* <DEDUP_REMOVED lines=12> */
.L_x_206:
[----:B------:R-:W-:Y:S05]  /*19d70*/  BSYNC B1 ;  /* 0x0000000000017941 */ /* 0x000fea0003800000 */
.L_x_205:
        /* <DEDUP_REMOVED lines=12> */
.L_x_208:
[----:B------:R-:W-:Y:S05]  /*19e40*/  BSYNC B1 ;  /* 0x0000000000017941 */ /* 0x000fea0003800000 */
.L_x_207:
        /* <DEDUP_REMOVED lines=12> */
.L_x_210:
[----:B------:R-:W-:Y:S05]  /*19f10*/  BSYNC B1 ;  /* 0x0000000000017941 */ /* 0x000fea0003800000 */
.L_x_209:
        /* <DEDUP_REMOVED lines=12> */
.L_x_212:
[----:B------:R-:W-:Y:S05]  /*19fe0*/  BSYNC B1 ;  /* 0x0000000000017941 */ /* 0x000fea0003800000 */
.L_x_211:
        /* <DEDUP_REMOVED lines=12> */
.L_x_214:
[----:B------:R-:W-:Y:S05]  /*1a0b0*/  BSYNC B1 ;  /* 0x0000000000017941 */ /* 0x000fea0003800000 */
.L_x_213:
        /* <DEDUP_REMOVED lines=12> */
.L_x_216:
[----:B------:R-:W-:Y:S05]  /*1a180*/  BSYNC B1 ;  /* 0x0000000000017941 */ /* 0x000fea0003800000 */
.L_x_215:
        /* <DEDUP_REMOVED lines=12> */
.L_x_218:
[----:B------:R-:W-:Y:S05]  /*1a250*/  BSYNC B1 ;  /* 0x0000000000017941 */ /* 0x000fea0003800000 */
.L_x_217:
        /* <DEDUP_REMOVED lines=12> */
.L_x_220:
[----:B------:R-:W-:Y:S05]  /*1a320*/  BSYNC B1 ;  /* 0x0000000000017941 */ /* 0x000fea0003800000 */
.L_x_219:
        /* <DEDUP_REMOVED lines=12> */
.L_x_222:
[----:B------:R-:W-:Y:S05]  /*1a3f0*/  BSYNC B1 ;  /* 0x0000000000017941 */ /* 0x000fea0003800000 */
.L_x_221:
        /* <DEDUP_REMOVED lines=12> */
.L_x_224:
[----:B------:R-:W-:Y:S05]  /*1a4c0*/  BSYNC B1 ;  /* 0x0000000000017941 */ /* 0x000fea0003800000 */
.L_x_223:
        /* <DEDUP_REMOVED lines=12> */
.L_x_226:
[----:B------:R-:W-:Y:S05]  /*1a590*/  BSYNC B1 ;  /* 0x0000000000017941 */ /* 0x000fea0003800000 */
.L_x_225:
        /* <DEDUP_REMOVED lines=12> */
.L_x_228:
[----:B------:R-:W-:Y:S05]  /*1a660*/  BSYNC B1 ;  /* 0x0000000000017941 */ /* 0x000fea0003800000 */
.L_x_227:
        /* <DEDUP_REMOVED lines=12> */
.L_x_230:
[----:B------:R-:W-:Y:S05]  /*1a730*/  BSYNC B1 ;  /* 0x0000000000017941 */ /* 0x000fea0003800000 */
.L_x_229:
        /* <DEDUP_REMOVED lines=12> */
.L_x_232:
[----:B------:R-:W-:Y:S05]  /*1a800*/  BSYNC B1 ;  /* 0x0000000000017941 */ /* 0x000fea0003800000 */
.L_x_231:
        /* <DEDUP_REMOVED lines=12> */
.L_x_234:
[----:B------:R-:W-:Y:S05]  /*1a8d0*/  BSYNC B1 ;  /* 0x0000000000017941 */ /* 0x000fea0003800000 */
.L_x_233:
        /* <DEDUP_REMOVED lines=12> */
.L_x_236:
[----:B------:R-:W-:Y:S05]  /*1a9a0*/  BSYNC B1 ;  /* 0x0000000000017941 */ /* 0x000fea0003800000 */
.L_x_235:
        /* <DEDUP_REMOVED lines=12> */
.L_x_238:
[----:B------:R-:W-:Y:S05]  /*1aa70*/  BSYNC B1 ;  /* 0x0000000000017941 */ /* 0x000fea0003800000 */
.L_x_237:
        /* <DEDUP_REMOVED lines=12> */
.L_x_240:
[----:B------:R-:W-:Y:S05]  /*1ab40*/  BSYNC B1 ;  /* 0x0000000000017941 */ /* 0x000fea0003800000 */
.L_x_239:
        /* <DEDUP_REMOVED lines=12> */
.L_x_242:
[----:B------:R-:W-:Y:S05]  /*1ac10*/  BSYNC B1 ;  /* 0x0000000000017941 */ /* 0x000fea0003800000 */
.L_x_241:
        /* <DEDUP_REMOVED lines=12> */
.L_x_244:
[----:B------:R-:W-:Y:S05]  /*1ace0*/  BSYNC B1 ;  /* 0x0000000000017941 */ /* 0x000fea0003800000 */
.L_x_243:
        /* <DEDUP_REMOVED lines=12> */
.L_x_246:
[----:B------:R-:W-:Y:S05]  /*1adb0*/  BSYNC B1 ;  /* 0x0000000000017941 */ /* 0x000fea0003800000 */
.L_x_245:
        /* <DEDUP_REMOVED lines=12> */
.L_x_248:
[----:B------:R-:W-:Y:S05]  /*1ae80*/  BSYNC B1 ;  /* 0x0000000000017941 */ /* 0x000fea0003800000 */
.L_x_247:
        /* <DEDUP_REMOVED lines=12> */
.L_x_250:
[----:B------:R-:W-:Y:S05]  /*1af50*/  BSYNC B1 ;  /* 0x0000000000017941 */ /* 0x000fea0003800000 */
.L_x_249:
        /* <DEDUP_REMOVED lines=12> */
.L_x_252:
[----:B------:R-:W-:Y:S05]  /*1b020*/  BSYNC B1 ;  /* 0x0000000000017941 */ /* 0x000fea0003800000 */
.L_x_251:
        /* <DEDUP_REMOVED lines=12> */
.L_x_254:
[----:B------:R-:W-:Y:S05]  /*1b0f0*/  BSYNC B1 ;  /* 0x0000000000017941 */ /* 0x000fea0003800000 */
.L_x_253:
        /* <DEDUP_REMOVED lines=12> */
.L_x_256:
[----:B------:R-:W-:Y:S05]  /*1b1c0*/  BSYNC B1 ;  /* 0x0000000000017941 */ /* 0x000fea0003800000 */
.L_x_255:
[----:B0-----:R-:W2:Y:S01]  /*1b1d0*/  LDL.LU R5, [R1+0x200] ;  /* 0x0002000001057983 */ /* 0x001ea20000300800 */
[----:B-----5:R-:W-:Y:S01]  /*1b1e0*/  LOP3.LUT R4, R4, 0xff, RZ, 0xc0, !PT ;  /* 0x000000ff04047812 */ /* 0x020fe200078ec0ff */
[----:B------:R-:W-:Y:S01]  /*1b1f0*/  BSSY B1, `(.L_x_257) ;  /* 0x000000b000017945 */ /* 0x000fe20003800000 */
[----:B------:R-:W-:Y:S02]  /*1b200*/  ISETP.LT.OR P3, PT, R0, 0xda, !P1 ;  /* 0x000000da0000780c */ /* 0x000fe40004f61670 */
[----:B------:R-:W-:-:S05]  /*1b210*/  F2FP.F16.E5M2.UNPACK_B R4, R4 ;  /* 0x00000004ff04723e */ /* 0x000fca00020004ff */
[----:B------:R-:W-:-:S05]  /*1b220*/  HADD2.F32 R4, -RZ, R4.H0_H0 ;  /* 0x20000004ff047230 */ /* 0x000fca0000004100 */
[----:B------:R-:W-:-:S04]  /*1b230*/  FMUL R4, R4, UR21 ;  /* 0x0000001504047c20 */ /* 0x000fc80008400000 */
[----:B--2---:R-:W-:-:S05]  /*1b240*/  FFMA R4, R5, UR20, R4 ;  /* 0x0000001405047c23 */ /* 0x004fca0008000004 */
[----:B------:R-:W-:Y:S02]  /*1b250*/  F2FP.SATFINITE.E5M2.F32.PACK_AB_MERGE_C R5, RZ, R4, RZ ;  /* 0x00000004ff05723e */ /* 0x000fe400048060ff */
[----:B------:R-:W-:-:S03]  /*1b260*/  PRMT R4, RZ, 0x7610, R4 ;  /* 0x00007610ff047816 */ /* 0x000fc60000000004 */
[----:B------:R0:W-:Y:S01]  /*1b270*/  @!P5 STG.E.U8 desc[UR14][R24.64+0xd8], R5 ;  /* 0x0000d8051800d986 */ /* 0x0001e2000c10110e */
[----:B------:R-:W-:Y:S05]  /*1b280*/  @P3 BRA `(.L_x_258) ;  /* 0x0000000000043947 */ /* 0x000fea0003800000 */
[----:B------:R2:W5:Y:S02]  /*1b290*/  LDG.E.U8 R4, desc[UR14][R32.64+0xd9] ;  /* 0x0000d90e20047981 */ /* 0x000564000c1e1100 */
.L_x_258:
[----:B------:R-:W-:Y:S05]  /*1b2a0*/  BSYNC B1 ;  /* 0x0000000000017941 */ /* 0x000fea0003800000 */
.L_x_257:
[----:B0-----:R-:W3:Y:S01]  /*1b2b0*/  LDL.LU R5, [R1+0x204] ;  /* 0x0002040001057983 */ /* 0x001ee20000300800 */
[----:B-----5:R-:W-:Y:S01]  /*1b2c0*/  LOP3.LUT R4, R4, 0xff, RZ, 0xc0, !PT ;  /* 0x000000ff04047812 */ /* 0x020fe200078ec0ff */
[----:B------:R-:W-:Y:S01]  /*1b2d0*/  BSSY B1, `(.L_x_259) ;  /* 0x000000b000017945 */ /* 0x000fe20003800000 */
[----:B------:R-:W-:Y:S02]  /*1b2e0*/  ISETP.LT.OR P5, PT, R0, 0xd9, !P2 ;  /* 0x000000d90000780c */ /* 0x000fe400057a1670 */
[----:B------:R-:W-:-:S05]  /*1b2f0*/  F2FP.F16.E5M2.UNPACK_B R4, R4 ;  /* 0x00000004ff04723e */ /* 0x000fca00020004ff */
[----:B------:R-:W-:-:S05]  /*1b300*/  HADD2.F32 R4, -RZ, R4.H0_H0 ;  /* 0x20000004ff047230 */ /* 0x000fca0000004100 */
[----:B------:R-:W-:-:S04]  /*1b310*/  FMUL R4, R4, UR21 ;  /* 0x0000001504047c20 */ /* 0x000fc80008400000 */
[----:B---3--:R-:W-:-:S05]  /*1b320*/  FFMA R4, R5, UR20, R4 ;  /* 0x0000001405047c23 */ /* 0x008fca0008000004 */
[----:B------:R-:W-:Y:S02]  /*1b330*/  F2FP.SATFINITE.E5M2.F32.PACK_AB_MERGE_C R5, RZ, R4, RZ ;  /* 0x00000004ff05723e */ /* 0x000fe400048060ff */
[----:B------:R-:W-:-:S03]  /*1b340*/  PRMT R4, RZ, 0x7610, R4 ;  /* 0x00007610ff047816 */ /* 0x000fc60000000004 */
[----:B------:R0:W-:Y:S01]  /*1b350*/  @!P3 STG.E.U8 desc[UR14][R24.64+0xd9], R5 ;  /* 0x0000d9051800b986 */ /* 0x0001e2000c10110e */
[----:B------:R-:W-:Y:S05]  /*1b360*/  @P5 BRA `(.L_x_260) ;  /* 0x0000000000045947 */ /* 0x000fea0003800000 */
[----:B------:R3:W5:Y:S02]  /*1b370*/  LDG.E.U8 R4, desc[UR14][R2.64+0xd8] ;  /* 0x0000d80e02047981 */ /* 0x000764000c1e1100 */
.L_x_260:
[----:B------:R-:W-:Y:S05]  /*1b380*/  BSYNC B1 ;  /* 0x0000000000017941 */ /* 0x000fea0003800000 */
.L_x_259:
        /* <DEDUP_REMOVED lines=13> */
.L_x_262:
[----:B------:R-:W-:Y:S05]  /*1b460*/  BSYNC B1 ;  /* 0x0000000000017941 */ /* 0x000fea0003800000 */
.L_x_261:
        /* <DEDUP_REMOVED lines=13> */
.L_x_264:
[----:B------:R-:W-:Y:S05]  /*1b540*/  BSYNC B1 ;  /* 0x0000000000017941 */ /* 0x000fea0003800000 */
.L_x_263:
        /* <DEDUP_REMOVED lines=13> */
.L_x_266:
[----:B------:R-:W-:Y:S05]  /*1b620*/  BSYNC B1 ;  /* 0x0000000000017941 */ /* 0x000fea0003800000 */
.L_x_265:
        /* <DEDUP_REMOVED lines=13> */
.L_x_268:
[----:B------:R-:W-:Y:S05]  /*1b700*/  BSYNC B1 ;  /* 0x0000000000017941 */ /* 0x000fea0003800000 */
.L_x_267:
        /* <DEDUP_REMOVED lines=13> */
.L_x_270:
[----:B------:R-:W-:Y:S05]  /*1b7e0*/  BSYNC B1 ;  /* 0x0000000000017941 */ /* 0x000fea0003800000 */
.L_x_269:
        /* <DEDUP_REMOVED lines=13> */
.L_x_272:
[----:B------:R-:W-:Y:S05]  /*1b8c0*/  BSYNC B1 ;  /* 0x0000000000017941 */ /* 0x000fea0003800000 */
.L_x_271:
        /* <DEDUP_REMOVED lines=13> */
.L_x_274:
[----:B------:R-:W-:Y:S05]  /*1b9a0*/  BSYNC B1 ;  /* 0x0000000000017941 */ /* 0x000fea0003800000 */
.L_x_273:
        /* <DEDUP_REMOVED lines=13> */
.L_x_276:
[----:B------:R-:W-:Y:S05]  /*1ba80*/  BSYNC B1 ;  /* 0x0000000000017941 */ /* 0x000fea0003800000 */
.L_x_275:
        /* <DEDUP_REMOVED lines=13> */
.L_x_278:
[----:B------:R-:W-:Y:S05]  /*1bb60*/  BSYNC B1 ;  /* 0x0000000000017941 */ /* 0x000fea0003800000 */
.L_x_277:
        /* <DEDUP_REMOVED lines=13> */
.L_x_280:
[----:B------:R-:W-:Y:S05]  /*1bc40*/  BSYNC B1 ;  /* 0x0000000000017941 */ /* 0x000fea0003800000 */
.L_x_279:
        /* <DEDUP_REMOVED lines=13> */
.L_x_282:
[----:B------:R-:W-:Y:S05]  /*1bd20*/  BSYNC B1 ;  /* 0x0000000000017941 */ /* 0x000fea0003800000 */
.L_x_281:
        /* <DEDUP_REMOVED lines=13> */
.L_x_284:
[----:B------:R-:W-:Y:S05]  /*1be00*/  BSYNC B1 ;  /* 0x0000000000017941 */ /* 0x000fea0003800000 */
.L_x_283:
        /* <DEDUP_REMOVED lines=13> */
.L_x_286:
[----:B------:R-:W-:Y:S05]  /*1bee0*/  BSYNC B1 ;  /* 0x0000000000017941 */ /* 0x000fea0003800000 */
.L_x_285:
        /* <DEDUP_REMOVED lines=13> */
.L_x_288:
[----:B------:R-:W-:Y:S05]  /*1bfc0*/  BSYNC B1 ;  /* 0x0000000000017941 */ /* 0x000fea0003800000 */
.L_x_287:
        /* <DEDUP_REMOVED lines=13> */
.L_x_290:
[----:B------:R-:W-:Y:S05]  /*1c0a0*/  BSYNC B1 ;  /* 0x0000000000017941 */ /* 0x000fea0003800000 */
.L_x_289:
        /* <DEDUP_REMOVED lines=13> */
.L_x_292:
[----:B------:R-:W-:Y:S05]  /*1c180*/  BSYNC B1 ;  /* 0x0000000000017941 */ /* 0x000fea0003800000 */
.L_x_291:
        /* <DEDUP_REMOVED lines=13> */
.L_x_294:
[----:B------:R-:W-:Y:S05]  /*1c260*/  BSYNC B1 ;  /* 0x0000000000017941 */ /* 0x000fea0003800000 */
.L_x_293:
[----:B------:R-:W2:Y:S01]  /*1c270*/  LDL.LU R7, [R1+0x24c] ;  /* 0x00024c0001077983 */ /* 0x000ea20000300800 */
[----:B-----5:R-:W-:Y:S01]  /*1c280*/  LOP3.LUT R4, R4, 0xff, RZ, 0xc0, !PT ;  /* 0x000000ff04047812 */ /* 0x020fe200078ec0ff */
[----:B------:R-:W-:Y:S01]  /*1c290*/  BSSY B1, `(.L_x_295) ;  /* 0x0000013000017945 */ /* 0x000fe20003800000 */
[----:B0-----:R-:W-:Y:S02]  /*1c2a0*/  IADD3 R5, P1, R35, 0x80, RZ ;  /* 0x0000008023057810 */ /* 0x001fe40007f3e0ff */
[----:B------:R-:W-:-:S03]  /*1c2b0*/  F2FP.F16.E5M2.UNPACK_B R4, R4 ;  /* 0x00000004ff04723e */ /* 0x000fc600020004ff */
[----:B--234-:R-:W-:Y:S01]  /*1c2c0*/  IMAD.X R2, RZ, RZ, R39, P1 ;  /* 0x000000ffff027224 */ /* 0x01cfe200008e0627 */
[----:B------:R-:W-:Y:S01]  /*1c2d0*/  ISETP.GE.AND P1, PT, R34, 0x81, PT ;  /* 0x000000812200780c */ /* 0x000fe20003f26270 */
[----:B------:R-:W-:Y:S02]  /*1c2e0*/  HADD2.F32 R4, -RZ, R4.H0_H0 ;  /* 0x20000004ff047230 */ /* 0x000fe40000004100 */
[----:B------:R-:W-:Y:S01]  /*1c2f0*/  IMAD R6, R2, UR6, RZ ;  /* 0x0000000602067c24 */ /* 0x000fe2000f8e02ff */
[----:B------:R-:W-:Y:S01]  /*1c300*/  ISETP.LT.OR P5, PT, R0, 0x1, !P1 ;  /* 0x000000010000780c */ /* 0x000fe20004fa1670 */
[----:B------:R-:W-:-:S04]  /*1c310*/  IMAD.WIDE.U32 R2, R5, UR6, R36 ;  /* 0x0000000605027c25 */ /* 0x000fc8000f8e0024 */
[----:B------:R-:W-:Y:S01]  /*1c320*/  FMUL R4, R4, UR21 ;  /* 0x0000001504047c20 */ /* 0x000fe20008400000 */
[----:B------:R-:W-:Y:S01]  /*1c330*/  IMAD R5, R5, UR7, R6 ;  /* 0x0000000705057c24 */ /* 0x000fe2000f8e0206 */
[----:B------:R-:W-:-:S04]  /*1c340*/  IADD3 R2, P3, R2, UR8, RZ ;  /* 0x0000000802027c10 */ /* 0x000fc8000ff7e0ff */
[----:B------:R-:W-:Y:S01]  /*1c350*/  IADD3.X R3, R3, UR9, R5, P3, !PT ;  /* 0x0000000903037c10 */ /* 0x000fe20009ffe405 */
[----:B------:R-:W-:-:S05]  /*1c360*/  FFMA R4, R7, UR20, R4 ;  /* 0x0000001407047c23 */ /* 0x000fca0008000004 */
[----:B------:R-:W-:Y:S02]  /*1c370*/  F2FP.SATFINITE.E5M2.F32.PACK_AB_MERGE_C R7, RZ, R4, RZ ;  /* 0x00000004ff07723e */ /* 0x000fe400048060ff */
[----:B------:R-:W-:-:S03]  /*1c380*/  PRMT R4, RZ, 0x7610, R4 ;  /* 0x00007610ff047816 */ /* 0x000fc60000000004 */
[----:B------:R0:W-:Y:S01]  /*1c390*/  @!P2 STG.E.U8 desc[UR14][R26.64+0xf9], R7 ;  /* 0x0000f9071a00a986 */ /* 0x0001e2000c10110e */
[----:B------:R-:W-:Y:S05]  /*1c3a0*/  @P5 BRA `(.L_x_296) ;  /* 0x0000000000045947 */ /* 0x000fea0003800000 */
[----:B------:R2:W5:Y:S02]  /*1c3b0*/  LDG.E.U8 R4, desc[UR14][R2.64] ;  /* 0x0000000e02047981 */ /* 0x000564000c1e1100 */
.L_x_296:
[----:B------:R-:W-:Y:S05]  /*1c3c0*/  BSYNC B1 ;  /* 0x0000000000017941 */ /* 0x000fea0003800000 */
.L_x_295:
[----:B------:R-:W3:Y:S01]  /*1c3d0*/  LDL.LU R5, [R1+0x250] ;  /* 0x0002500001057983 */ /* 0x000ee20000300800 */
        /* <DEDUP_REMOVED lines=12> */
.L_x_298:
[----:B------:R-:W-:Y:S05]  /*1c4a0*/  BSYNC B1 ;  /* 0x0000000000017941 */ /* 0x000fea0003800000 */
.L_x_297:
[----:B---3--:R-:W3:Y:S01]  /*1c4b0*/  LDL.LU R5, [R1+0x254] ;  /* 0x0002540001057983 */ /* 0x008ee20000300800 */
[----:B-----5:R-:W-:Y:S01]  /*1c4c0*/  LOP3.LUT R4, R4, 0xff, RZ, 0xc0, !PT ;  /* 0x000000ff04047812 */ /* 0x020fe200078ec0ff */
[----:B------:R-:W-:Y:S01]  /*1c4d0*/  BSSY B1, `(.L_x_299) ;  /* 0x0000013000017945 */ /* 0x000fe20003800000 */
[----:B------:R-:W-:Y:S02]  /*1c4e0*/  IADD3 R35, P2, R35, 0x88, RZ ;  /* 0x0000008823237810 */ /* 0x000fe40007f5e0ff */
[----:B------:R-:W-:Y:S02]  /*1c4f0*/  F2FP.F16.E5M2.UNPACK_B R4, R4 ;  /* 0x00000004ff04723e */ /* 0x000fe400020004ff */
[----:B------:R-:W-:Y:S01]  /*1c500*/  PRMT R6, RZ, 0x7610, R6 ;  /* 0x00007610ff067816 */ /* 0x000fe20000000006 */
[----:B------:R-:W-:Y:S01]  /*1c510*/  IMAD.X R38, RZ, RZ, R39, P2 ;  /* 0x000000ffff267224 */ /* 0x000fe200010e0627 */
[----:B------:R-:W-:Y:S01]  /*1c520*/  ISETP.GE.AND P2, PT, R34, 0x89, PT ;  /* 0x000000892200780c */ /* 0x000fe20003f46270 */
[----:B------:R-:W-:-:S02]  /*1c530*/  HADD2.F32 R4, -RZ, R4.H0_H0 ;  /* 0x20000004ff047230 */ /* 0x000fc40000004100 */
[----:B------:R-:W-:Y:S01]  /*1c540*/  IMAD R38, R38, UR6, RZ ;  /* 0x0000000626267c24 */ /* 0x000fe2000f8e02ff */
[----:B------:R-:W-:Y:S01]  /*1c550*/  ISETP.LT.OR P5, PT, R0, 0x1, !P2 ;  /* 0x000000010000780c */ /* 0x000fe200057a1670 */
[----:B------:R-:W-:-:S04]  /*1c560*/  IMAD.WIDE.U32 R36, R35, UR6, R36 ;  /* 0x0000000623247c25 */ /* 0x000fc8000f8e0024 */
[----:B------:R-:W-:Y:S01]  /*1c570*/  FMUL R4, R4, UR21 ;  /* 0x0000001504047c20 */ /* 0x000fe20008400000 */
[----:B------:R-:W-:-:S03]  /*1c580*/  IMAD R35, R35, UR7, R38 ;  /* 0x0000000723237c24 */ /* 0x000fc6000f8e0226 */
[----:B---3--:R-:W-:Y:S01]  /*1c590*/  FFMA R5, R5, UR20, R4 ;  /* 0x0000001405057c23 */ /* 0x008fe20008000004 */
[----:B------:R-:W-:-:S04]  /*1c5a0*/  IADD3 R4, P6, R36, UR8, RZ ;  /* 0x0000000824047c10 */ /* 0x000fc8000ffde0ff */
[----:B0-----:R-:W-:Y:S02]  /*1c5b0*/  F2FP.SATFINITE.E5M2.F32.PACK_AB_MERGE_C R7, RZ, R5, RZ ;  /* 0x00000005ff07723e */ /* 0x001fe400048060ff */
[----:B------:R-:W-:-:S03]  /*1c5c0*/  IADD3.X R5, R37, UR9, R35, P6, !PT ;  /* 0x0000000925057c10 */ /* 0x000fc6000b7fe423 */
[----:B------:R0:W-:Y:S01]  /*1c5d0*/  @!P3 STG.E.U8 desc[UR14][R30.64+0x1], R7 ;  /* 0x000001071e00b986 */ /* 0x0001e2000c10110e */
[----:B------:R-:W-:Y:S05]  /*1c5e0*/  @P5 BRA `(.L_x_300) ;  /* 0x0000000000045947 */ /* 0x000fea0003800000 */
[----:B------:R3:W5:Y:S02]  /*1c5f0*/  LDG.E.U8 R6, desc[UR14][R4.64] ;  /* 0x0000000e04067981 */ /* 0x000764000c1e1100 */
.L_x_300:
[----:B------:R-:W-:Y:S05]  /*1c600*/  BSYNC B1 ;  /* 0x0000000000017941 */ /* 0x000fea0003800000 */
.L_x_299:
        /* <DEDUP_REMOVED lines=13> */
.L_x_302:
[----:B------:R-:W-:Y:S05]  /*1c6e0*/  BSYNC B1 ;  /* 0x0000000000017941 */ /* 0x000fea0003800000 */
.L_x_301:
        /* <DEDUP_REMOVED lines=13> */
.L_x_304:
[----:B------:R-:W-:Y:S05]  /*1c7c0*/  BSYNC B1 ;  /* 0x0000000000017941 */ /* 0x000fea0003800000 */
.L_x_303:
        /* <DEDUP_REMOVED lines=13> */
.L_x_306:
[----:B------:R-:W-:Y:S05]  /*1c8a0*/  BSYNC B1 ;  /* 0x0000000000017941 */ /* 0x000fea0003800000 */
.L_x_305:
        /* <DEDUP_REMOVED lines=13> */
.L_x_308:
[----:B------:R-:W-:Y:S05]  /*1c980*/  BSYNC B1 ;  /* 0x0000000000017941 */ /* 0x000fea0003800000 */
.L_x_307:
        /* <DEDUP_REMOVED lines=13> */
.L_x_310:
[----:B------:R-:W-:Y:S05]  /*1ca60*/  BSYNC B1 ;  /* 0x0000000000017941 */ /* 0x000fea0003800000 */
.L_x_309:
        /* <DEDUP_REMOVED lines=13> */
.L_x_312:
[----:B------:R-:W-:Y:S05]  /*1cb40*/  BSYNC B1 ;  /* 0x0000000000017941 */ /* 0x000fea0003800000 */
.L_x_311:
        /* <DEDUP_REMOVED lines=13> */
.L_x_314:
[----:B------:R-:W-:Y:S05]  /*1cc20*/  BSYNC B1 ;  /* 0x0000000000017941 */ /* 0x000fea0003800000 */
.L_x_313:
        /* <DEDUP_REMOVED lines=13> */
.L_x_316:
[----:B------:R-:W-:Y:S05]  /*1cd00*/  BSYNC B1 ;  /* 0x0000000000017941 */ /* 0x000fea0003800000 */
.L_x_315:
        /* <DEDUP_REMOVED lines=13> */
.L_x_318:
[----:B------:R-:W-:Y:S05]  /*1cde0*/  BSYNC B1 ;  /* 0x0000000000017941 */ /* 0x000fea0003800000 */
.L_x_317:
        /* <DEDUP_REMOVED lines=13> */
.L_x_320:
[----:B------:R-:W-:Y:S05]  /*1cec0*/  BSYNC B1 ;  /* 0x0000000000017941 */ /* 0x000fea0003800000 */
.L_x_319:
        /* <DEDUP_REMOVED lines=13> */
.L_x_322:
[----:B------:R-:W-:Y:S05]  /*1cfa0*/  BSYNC B1 ;  /* 0x0000000000017941 */ /* 0x000fea0003800000 */
.L_x_321:
        /* <DEDUP_REMOVED lines=13> */
.L_x_324:
[----:B------:R-:W-:Y:S05]  /*1d080*/  BSYNC B1 ;  /* 0x0000000000017941 */ /* 0x000fea0003800000 */
.L_x_323:
        /* <DEDUP_REMOVED lines=13> */
.L_x_326:
[----:B------:R-:W-:Y:S05]  /*1d160*/  BSYNC B1 ;  /* 0x0000000000017941 */ /* 0x000fea0003800000 */
.L_x_325:
        /* <DEDUP_REMOVED lines=13> */
.L_x_328:
[----:B------:R-:W-:Y:S05]  /*1d240*/  BSYNC B1 ;  /* 0x0000000000017941 */ /* 0x000fea0003800000 */
.L_x_327:
        /* <DEDUP_REMOVED lines=13> */
.L_x_330:
[----:B------:R-:W-:Y:S05]  /*1d320*/  BSYNC B1 ;  /* 0x0000000000017941 */ /* 0x000fea0003800000 */
.L_x_329:
        /* <DEDUP_REMOVED lines=13> */
.L_x_332:
[----:B------:R-:W-:Y:S05]  /*1d400*/  BSYNC B1 ;  /* 0x0000000000017941 */ /* 0x000fea0003800000 */
.L_x_331:
        /* <DEDUP_REMOVED lines=13> */
.L_x_334:
[----:B------:R-:W-:Y:S05]  /*1d4e0*/  BSYNC B1 ;  /* 0x0000000000017941 */ /* 0x000fea0003800000 */
.L_x_333:
        /* <DEDUP_REMOVED lines=13> */
.L_x_336:
[----:B------:R-:W-:Y:S05]  /*1d5c0*/  BSYNC B1 ;  /* 0x0000000000017941 */ /* 0x000fea0003800000 */
.L_x_335:
        /* <DEDUP_REMOVED lines=13> */
.L_x_338:
[----:B------:R-:W-:Y:S05]  /*1d6a0*/  BSYNC B1 ;  /* 0x0000000000017941 */ /* 0x000fea0003800000 */
.L_x_337:
        /* <DEDUP_REMOVED lines=13> */
.L_x_340:
[----:B------:R-:W-:Y:S05]  /*1d780*/  BSYNC B1 ;  /* 0x0000000000017941 */ /* 0x000fea0003800000 */
.L_x_339:
        /* <DEDUP_REMOVED lines=13> */
.L_x_342:
[----:B------:R-:W-:Y:S05]  /*1d860*/  BSYNC B1 ;  /* 0x0000000000017941 */ /* 0x000fea0003800000 */
.L_x_341:
        /* <DEDUP_REMOVED lines=13> */
.L_x_344:
[----:B------:R-:W-:Y:S05]  /*1d940*/  BSYNC B1 ;  /* 0x0000000000017941 */ /* 0x000fea0003800000 */
.L_x_343:
        /* <DEDUP_REMOVED lines=13> */
.L_x_346:
[----:B------:R-:W-:Y:S05]  /*1da20*/  BSYNC B1 ;  /* 0x0000000000017941 */ /* 0x000fea0003800000 */
.L_x_345:
        /* <DEDUP_REMOVED lines=13> */
.L_x_348:
[----:B------:R-:W-:Y:S05]  /*1db00*/  BSYNC B1 ;  /* 0x0000000000017941 */ /* 0x000fea0003800000 */
.L_x_347:
        /* <DEDUP_REMOVED lines=13> */
.L_x_350:
[----:B------:R-:W-:Y:S05]  /*1dbe0*/  BSYNC B1 ;  /* 0x0000000000017941 */ /* 0x000fea0003800000 */
.L_x_349:
        /* <DEDUP_REMOVED lines=13> */
.L_x_352:
[----:B------:R-:W-:Y:S05]  /*1dcc0*/  BSYNC B1 ;  /* 0x0000000000017941 */ /* 0x000fea0003800000 */
.L_x_351:
        /* <DEDUP_REMOVED lines=13> */
.L_x_354:
[----:B------:R-:W-:Y:S05]  /*1dda0*/  BSYNC B1 ;  /* 0x0000000000017941 */ /* 0x000fea0003800000 */
.L_x_353:
        /* <DEDUP_REMOVED lines=13> */
.L_x_356:
[----:B------:R-:W-:Y:S05]  /*1de80*/  BSYNC B1 ;  /* 0x0000000000017941 */ /* 0x000fea0003800000 */
.L_x_355:
        /* <DEDUP_REMOVED lines=13> */
.L_x_358:
[----:B------:R-:W-:Y:S05]  /*1df60*/  BSYNC B1 ;  /* 0x0000000000017941 */ /* 0x000fea0003800000 */
.L_x_357:
        /* <DEDUP_REMOVED lines=13> */
.L_x_360:
[----:B------:R-:W-:Y:S05]  /*1e040*/  BSYNC B1 ;  /* 0x0000000000017941 */ /* 0x000fea0003800000 */
.L_x_359:
        /* <DEDUP_REMOVED lines=13> */
.L_x_362:
[----:B------:R-:W-:Y:S05]  /*1e120*/  BSYNC B1 ;  /* 0x0000000000017941 */ /* 0x000fea0003800000 */
.L_x_361:
        /* <DEDUP_REMOVED lines=13> */
.L_x_364:
[----:B------:R-:W-:Y:S05]  /*1e200*/  BSYNC B1 ;  /* 0x0000000000017941 */ /* 0x000fea0003800000 */
.L_x_363:
        /* <DEDUP_REMOVED lines=13> */
.L_x_366:
[----:B------:R-:W-:Y:S05]  /*1e2e0*/  BSYNC B1 ;  /* 0x0000000000017941 */ /* 0x000fea0003800000 */
.L_x_365:
        /* <DEDUP_REMOVED lines=13> */
.L_x_368:
[----:B------:R-:W-:Y:S05]  /*1e3c0*/  BSYNC B1 ;  /* 0x0000000000017941 */ /* 0x000fea0003800000 */
.L_x_367:
        /* <DEDUP_REMOVED lines=13> */
.L_x_370:
[----:B------:R-:W-:Y:S05]  /*1e4a0*/  BSYNC B1 ;  /* 0x0000000000017941 */ /* 0x000fea0003800000 */
.L_x_369:
        /* <DEDUP_REMOVED lines=13> */
.L_x_372:
[----:B------:R-:W-:Y:S05]  /*1e580*/  BSYNC B1 ;  /* 0x0000000000017941 */ /* 0x000fea0003800000 */
.L_x_371:
        /* <DEDUP_REMOVED lines=13> */
.L_x_374:
[----:B------:R-:W-:Y:S05]  /*1e660*/  BSYNC B1 ;  /* 0x0000000000017941 */ /* 0x000fea0003800000 */
.L_x_373:
        /* <DEDUP_REMOVED lines=13> */
.L_x_376:
[----:B------:R-:W-:Y:S05]  /*1e740*/  BSYNC B1 ;  /* 0x0000000000017941 */ /* 0x000fea0003800000 */
.L_x_375:
        /* <DEDUP_REMOVED lines=13> */
.L_x_378:
[----:B------:R-:W-:Y:S05]  /*1e820*/  BSYNC B1 ;  /* 0x0000000000017941 */ /* 0x000fea0003800000 */
.L_x_377:
        /* <DEDUP_REMOVED lines=13> */
.L_x_380:
[----:B------:R-:W-:Y:S05]  /*1e900*/  BSYNC B1 ;  /* 0x0000000000017941 */ /* 0x000fea0003800000 */
.L_x_379:
        /* <DEDUP_REMOVED lines=13> */
.L_x_382:
[----:B------:R-:W-:Y:S05]  /*1e9e0*/  BSYNC B1 ;  /* 0x0000000000017941 */ /* 0x000fea0003800000 */
.L_x_381:
        /* <DEDUP_REMOVED lines=13> */
.L_x_384:
[----:B------:R-:W-:Y:S05]  /*1eac0*/  BSYNC B1 ;  /* 0x0000000000017941 */ /* 0x000fea0003800000 */
.L_x_383:
        /* <DEDUP_REMOVED lines=13> */
.L_x_386:
[----:B------:R-:W-:Y:S05]  /*1eba0*/  BSYNC B1 ;  /* 0x0000000000017941 */ /* 0x000fea0003800000 */
.L_x_385:
        /* <DEDUP_REMOVED lines=13> */
.L_x_388:
[----:B------:R-:W-:Y:S05]  /*1ec80*/  BSYNC B1 ;  /* 0x0000000000017941 */ /* 0x000fea0003800000 */
.L_x_387:
        /* <DEDUP_REMOVED lines=13> */
.L_x_390:
[----:B------:R-:W-:Y:S05]  /*1ed60*/  BSYNC B1 ;  /* 0x0000000000017941 */ /* 0x000fea0003800000 */
.L_x_389:
        /* <DEDUP_REMOVED lines=13> */
.L_x_392:
[----:B------:R-:W-:Y:S05]  /*1ee40*/  BSYNC B1 ;  /* 0x0000000000017941 */ /* 0x000fea0003800000 */
.L_x_391:
        /* <DEDUP_REMOVED lines=13> */
.L_x_394:
[----:B------:R-:W-:Y:S05]  /*1ef20*/  BSYNC B1 ;  /* 0x0000000000017941 */ /* 0x000fea0003800000 */
.L_x_393:
        /* <DEDUP_REMOVED lines=13> */
.L_x_396:
[----:B------:R-:W-:Y:S05]  /*1f000*/  BSYNC B1 ;  /* 0x0000000000017941 */ /* 0x000fea0003800000 */
.L_x_395:
        /* <DEDUP_REMOVED lines=13> */
.L_x_398:
[----:B------:R-:W-:Y:S05]  /*1f0e0*/  BSYNC B1 ;  /* 0x0000000000017941 */ /* 0x000fea0003800000 */
.L_x_397:
        /* <DEDUP_REMOVED lines=13> */
.L_x_400:
[----:B------:R-:W-:Y:S05]  /*1f1c0*/  BSYNC B1 ;  /* 0x0000000000017941 */ /* 0x000fea0003800000 */
.L_x_399:
        /* <DEDUP_REMOVED lines=13> */
.L_x_402:
[----:B------:R-:W-:Y:S05]  /*1f2a0*/  BSYNC B1 ;  /* 0x0000000000017941 */ /* 0x000fea0003800000 */
.L_x_401:
        /* <DEDUP_REMOVED lines=13> */
.L_x_404:
[----:B------:R-:W-:Y:S05]  /*1f380*/  BSYNC B1 ;  /* 0x0000000000017941 */ /* 0x000fea0003800000 */
.L_x_403:
        /* <DEDUP_REMOVED lines=13> */
.L_x_406:
[----:B------:R-:W-:Y:S05]  /*1f460*/  BSYNC B1 ;  /* 0x0000000000017941 */ /* 0x000fea0003800000 */
.L_x_405:
        /* <DEDUP_REMOVED lines=13> */
.L_x_408:
[----:B------:R-:W-:Y:S05]  /*1f540*/  BSYNC B1 ;  /* 0x0000000000017941 */ /* 0x000fea0003800000 */
.L_x_407:
        /* <DEDUP_REMOVED lines=13> */
.L_x_410:
[----:B------:R-:W-:Y:S05]  /*1f620*/  BSYNC B1 ;  /* 0x0000000000017941 */ /* 0x000fea0003800000 */
.L_x_409:
        /* <DEDUP_REMOVED lines=13> */
.L_x_412:
[----:B------:R-:W-:Y:S05]  /*1f700*/  BSYNC B1 ;  /* 0x0000000000017941 */ /* 0x000fea0003800000 */
.L_x_411:
        /* <DEDUP_REMOVED lines=13> */
.L_x_414:
[----:B------:R-:W-:Y:S05]  /*1f7e0*/  BSYNC B1 ;  /* 0x0000000000017941 */ /* 0x000fea0003800000 */
.L_x_413:
        /* <DEDUP_REMOVED lines=13> */
.L_x_416:
[----:B------:R-:W-:Y:S05]  /*1f8c0*/  BSYNC B1 ;  /* 0x0000000000017941 */ /* 0x000fea0003800000 */
.L_x_415:
        /* <DEDUP_REMOVED lines=13> */
.L_x_418:
[----:B------:R-:W-:Y:S05]  /*1f9a0*/  BSYNC B1 ;  /* 0x0000000000017941 */ /* 0x000fea0003800000 */
.L_x_417:
        /* <DEDUP_REMOVED lines=13> */
.L_x_420:
[----:B------:R-:W-:Y:S05]  /*1fa80*/  BSYNC B1 ;  /* 0x0000000000017941 */ /* 0x000fea0003800000 */
.L_x_419:
        /* <DEDUP_REMOVED lines=13> */
.L_x_422:
[----:B------:R-:W-:Y:S05]  /*1fb60*/  BSYNC B1 ;  /* 0x0000000000017941 */ /* 0x000fea0003800000 */
.L_x_421:
        /* <DEDUP_REMOVED lines=13> */
.L_x_424:
[----:B------:R-:W-:Y:S05]  /*1fc40*/  BSYNC B1 ;  /* 0x0000000000017941 */ /* 0x000fea0003800000 */
.L_x_423:
        /* <DEDUP_REMOVED lines=13> */
.L_x_426:
[----:B------:R-:W-:Y:S05]  /*1fd20*/  BSYNC B1 ;  /* 0x0000000000017941 */ /* 0x000fea0003800000 */
.L_x_425:
        /* <DEDUP_REMOVED lines=13> */
.L_x_428:
[----:B------:R-:W-:Y:S05]  /*1fe00*/  BSYNC B1 ;  /* 0x0000000000017941 */ /* 0x000fea0003800000 */
.L_x_427:
        /* <DEDUP_REMOVED lines=13> */
.L_x_430:
[----:B------:R-:W-:Y:S05]  /*1fee0*/  BSYNC B1 ;  /* 0x0000000000017941 */ /* 0x000fea0003800000 */
.L_x_429:
        /* <DEDUP_REMOVED lines=13> */
.L_x_432:
[----:B------:R-:W-:Y:S05]  /*1ffc0*/  BSYNC B1 ;  /* 0x0000000000017941 */ /* 0x000fea0003800000 */
.L_x_431:
        /* <DEDUP_REMOVED lines=13> */
.L_x_434:
[----:B------:R-:W-:Y:S05]  /*200a0*/  BSYNC B1 ;  /* 0x0000000000017941 */ /* 0x000fea0003800000 */
.L_x_433:
        /* <DEDUP_REMOVED lines=13> */
.L_x_436:
[----:B------:R-:W-:Y:S05]  /*20180*/  BSYNC B1 ;  /* 0x0000000000017941 */ /* 0x000fea0003800000 */
.L_x_435:
        /* <DEDUP_REMOVED lines=13> */
.L_x_438:
[----:B------:R-:W-:Y:S05]  /*20260*/  BSYNC B1 ;  /* 0x0000000000017941 */ /* 0x000fea0003800000 */
.L_x_437:
        /* <DEDUP_REMOVED lines=13> */
.L_x_440:
[----:B------:R-:W-:Y:S05]  /*20340*/  BSYNC B1 ;  /* 0x0000000000017941 */ /* 0x000fea0003800000 */
.L_x_439:
        /* <DEDUP_REMOVED lines=13> */
.L_x_442:
[----:B------:R-:W-:Y:S05]  /*20420*/  BSYNC B1 ;  /* 0x0000000000017941 */ /* 0x000fea0003800000 */
.L_x_441:
        /* <DEDUP_REMOVED lines=13> */
.L_x_444:
[----:B------:R-:W-:Y:S05]  /*20500*/  BSYNC B1 ;  /* 0x0000000000017941 */ /* 0x000fea0003800000 */
.L_x_443:
        /* <DEDUP_REMOVED lines=13> */
.L_x_446:
[----:B------:R-:W-:Y:S05]  /*205e0*/  BSYNC B1 ;  /* 0x0000000000017941 */ /* 0x000fea0003800000 */
.L_x_445:
        /* <DEDUP_REMOVED lines=13> */
.L_x_448:
[----:B------:R-:W-:Y:S05]  /*206c0*/  BSYNC B1 ;  /* 0x0000000000017941 */ /* 0x000fea0003800000 */
.L_x_447:
        /* <DEDUP_REMOVED lines=13> */
.L_x_450:
[----:B------:R-:W-:Y:S05]  /*207a0*/  BSYNC B1 ;  /* 0x0000000000017941 */ /* 0x000fea0003800000 */
.L_x_449:
        /* <DEDUP_REMOVED lines=13> */
.L_x_452:
[----:B------:R-:W-:Y:S05]  /*20880*/  BSYNC B1 ;  /* 0x0000000000017941 */ /* 0x000fea0003800000 */
.L_x_451:
        /* <DEDUP_REMOVED lines=13> */
.L_x_454:
[----:B------:R-:W-:Y:S05]  /*20960*/  BSYNC B1 ;  /* 0x0000000000017941 */ /* 0x000fea0003800000 */
.L_x_453:
        /* <DEDUP_REMOVED lines=13> */
.L_x_456:
[----:B------:R-:W-:Y:S05]  /*20a40*/  BSYNC B1 ;  /* 0x0000000000017941 */ /* 0x000fea0003800000 */
.L_x_455:
        /* <DEDUP_REMOVED lines=13> */
.L_x_458:
[----:B------:R-:W-:Y:S05]  /*20b20*/  BSYNC B1 ;  /* 0x0000000000017941 */ /* 0x000fea0003800000 */
.L_x_457:
        /* <DEDUP_REMOVED lines=13> */
.L_x_460:
[----:B------:R-:W-:Y:S05]  /*20c00*/  BSYNC B1 ;  /* 0x0000000000017941 */ /* 0x000fea0003800000 */
.L_x_459:
        /* <DEDUP_REMOVED lines=13> */
.L_x_462:
[----:B------:R-:W-:Y:S05]  /*20ce0*/  BSYNC B1 ;  /* 0x0000000000017941 */ /* 0x000fea0003800000 */
.L_x_461:
        /* <DEDUP_REMOVED lines=13> */
.L_x_464:
[----:B------:R-:W-:Y:S05]  /*20dc0*/  BSYNC B1 ;  /* 0x0000000000017941 */ /* 0x000fea0003800000 */
.L_x_463:
        /* <DEDUP_REMOVED lines=13> */
.L_x_466:
[----:B------:R-:W-:Y:S05]  /*20ea0*/  BSYNC B1 ;  /* 0x0000000000017941 */ /* 0x000fea0003800000 */
.L_x_465:
        /* <DEDUP_REMOVED lines=13> */
.L_x_468:
[----:B------:R-:W-:Y:S05]  /*20f80*/  BSYNC B1 ;  /* 0x0000000000017941 */ /* 0x000fea0003800000 */
.L_x_467:
        /* <DEDUP_REMOVED lines=13> */
.L_x_470:
[----:B------:R-:W-:Y:S05]  /*21060*/  BSYNC B1 ;  /* 0x0000000000017941 */ /* 0x000fea0003800000 */
.L_x_469:
        /* <DEDUP_REMOVED lines=13> */
.L_x_472:
[----:B------:R-:W-:Y:S05]  /*21140*/  BSYNC B1 ;  /* 0x0000000000017941 */ /* 0x000fea0003800000 */
.L_x_471:
        /* <DEDUP_REMOVED lines=13> */
.L_x_474:
[----:B------:R-:W-:Y:S05]  /*21220*/  BSYNC B1 ;  /* 0x0000000000017941 */ /* 0x000fea0003800000 */
.L_x_473:
        /* <DEDUP_REMOVED lines=13> */
.L_x_476:
[----:B------:R-:W-:Y:S05]  /*21300*/  BSYNC B1 ;  /* 0x0000000000017941 */ /* 0x000fea0003800000 */
.L_x_475:
        /* <DEDUP_REMOVED lines=13> */
.L_x_478:
[----:B------:R-:W-:Y:S05]  /*213e0*/  BSYNC B1 ;  /* 0x0000000000017941 */ /* 0x000fea0003800000 */
.L_x_477:
        /* <DEDUP_REMOVED lines=13> */
.L_x_480:
[----:B------:R-:W-:Y:S05]  /*214c0*/  BSYNC B1 ;  /* 0x0000000000017941 */ /* 0x000fea0003800000 */
.L_x_479:
        /* <DEDUP_REMOVED lines=13> */
.L_x_482:
[----:B------:R-:W-:Y:S05]  /*215a0*/  BSYNC B1 ;  /* 0x0000000000017941 */ /* 0x000fea0003800000 */
.L_x_481:
        /* <DEDUP_REMOVED lines=13> */
.L_x_484:
[----:B------:R-:W-:Y:S05]  /*21680*/  BSYNC B1 ;  /* 0x0000000000017941 */ /* 0x000fea0003800000 */
.L_x_483:
        /* <DEDUP_REMOVED lines=13> */
.L_x_486:
[----:B------:R-:W-:Y:S05]  /*21760*/  BSYNC B1 ;  /* 0x0000000000017941 */ /* 0x000fea0003800000 */
.L_x_485:
        /* <DEDUP_REMOVED lines=13> */
.L_x_488:
[----:B------:R-:W-:Y:S05]  /*21840*/  BSYNC B1 ;  /* 0x0000000000017941 */ /* 0x000fea0003800000 */
.L_x_487:
        /* <DEDUP_REMOVED lines=13> */
.L_x_490:
[----:B------:R-:W-:Y:S05]  /*21920*/  BSYNC B1 ;  /* 0x0000000000017941 */ /* 0x000fea0003800000 */
.L_x_489:
        /* <DEDUP_REMOVED lines=13> */
.L_x_492:
[----:B------:R-:W-:Y:S05]  /*21a00*/  BSYNC B1 ;  /* 0x0000000000017941 */ /* 0x000fea0003800000 */
.L_x_491:
        /* <DEDUP_REMOVED lines=13> */
.L_x_494:
[----:B------:R-:W-:Y:S05]  /*21ae0*/  BSYNC B1 ;  /* 0x0000000000017941 */ /* 0x000fea0003800000 */
.L_x_493:
        /* <DEDUP_REMOVED lines=13> */
.L_x_496:
[----:B------:R-:W-:Y:S05]  /*21bc0*/  BSYNC B1 ;  /* 0x0000000000017941 */ /* 0x000fea0003800000 */
.L_x_495:
        /* <DEDUP_REMOVED lines=13> */
.L_x_498:
[----:B------:R-:W-:Y:S05]  /*21ca0*/  BSYNC B1 ;  /* 0x0000000000017941 */ /* 0x000fea0003800000 */
.L_x_497:
        /* <DEDUP_REMOVED lines=13> */
.L_x_500:
[----:B------:R-:W-:Y:S05]  /*21d80*/  BSYNC B1 ;  /* 0x0000000000017941 */ /* 0x000fea0003800000 */
.L_x_499:
        /* <DEDUP_REMOVED lines=13> */
.L_x_502:
[----:B------:R-:W-:Y:S05]  /*21e60*/  BSYNC B1 ;  /* 0x0000000000017941 */ /* 0x000fea0003800000 */
.L_x_501:
        /* <DEDUP_REMOVED lines=13> */
.L_x_504:
[----:B------:R-:W-:Y:S05]  /*21f40*/  BSYNC B1 ;  /* 0x0000000000017941 */ /* 0x000fea0003800000 */
.L_x_503:
        /* <DEDUP_REMOVED lines=13> */
.L_x_506:
[----:B------:R-:W-:Y:S05]  /*22020*/  BSYNC B1 ;  /* 0x0000000000017941 */ /* 0x000fea0003800000 */
.L_x_505:
        /* <DEDUP_REMOVED lines=13> */
.L_x_508:
[----:B------:R-:W-:Y:S05]  /*22100*/  BSYNC B1 ;  /* 0x0000000000017941 */ /* 0x000fea0003800000 */
.L_x_507:
        /* <DEDUP_REMOVED lines=13> */
.L_x_510:
[----:B------:R-:W-:Y:S05]  /*221e0*/  BSYNC B1 ;  /* 0x0000000000017941 */ /* 0x000fea0003800000 */
.L_x_509:
        /* <DEDUP_REMOVED lines=13> */
.L_x_512:
[----:B------:R-:W-:Y:S05]  /*222c0*/  BSYNC B1 ;  /* 0x0000000000017941 */ /* 0x000fea0003800000 */
.L_x_511:
        /* <DEDUP_REMOVED lines=13> */
.L_x_514:
[----:B------:R-:W-:Y:S05]  /*223a0*/  BSYNC B1 ;  /* 0x0000000000017941 */ /* 0x000fea0003800000 */
.L_x_513:
        /* <DEDUP_REMOVED lines=13> */
.L_x_516:
[----:B------:R-:W-:Y:S05]  /*22480*/  BSYNC B1 ;  /* 0x0000000000017941 */ /* 0x000fea0003800000 */
.L_x_515:
        /* <DEDUP_REMOVED lines=13> */
.L_x_518:
[----:B------:R-:W-:Y:S05]  /*22560*/  BSYNC B1 ;  /* 0x0000000000017941 */ /* 0x000fea0003800000 */
.L_x_517:
        /* <DEDUP_REMOVED lines=13> */
.L_x_520:
[----:B------:R-:W-:Y:S05]  /*22640*/  BSYNC B1 ;  /* 0x0000000000017941 */ /* 0x000fea0003800000 */
.L_x_519:
        /* <DEDUP_REMOVED lines=13> */
.L_x_522:
[----:B------:R-:W-:Y:S05]  /*22720*/  BSYNC B1 ;  /* 0x0000000000017941 */ /* 0x000fea0003800000 */
.L_x_521:
        /* <DEDUP_REMOVED lines=13> */
.L_x_524:
[----:B------:R-:W-:Y:S05]  /*22800*/  BSYNC B1 ;  /* 0x0000000000017941 */ /* 0x000fea0003800000 */
.L_x_523:
        /* <DEDUP_REMOVED lines=13> */
.L_x_526:
[----:B------:R-:W-:Y:S05]  /*228e0*/  BSYNC B1 ;  /* 0x0000000000017941 */ /* 0x000fea0003800000 */
.L_x_525:
        /* <DEDUP_REMOVED lines=13> */
.L_x_528:
[----:B------:R-:W-:Y:S05]  /*229c0*/  BSYNC B1 ;  /* 0x0000000000017941 */ /* 0x000fea0003800000 */
.L_x_527:
        /* <DEDUP_REMOVED lines=13> */
.L_x_530:
[----:B------:R-:W-:Y:S05]  /*22aa0*/  BSYNC B1 ;  /* 0x0000000000017941 */ /* 0x000fea0003800000 */
.L_x_529:
        /* <DEDUP_REMOVED lines=13> */
.L_x_532:
[----:B------:R-:W-:Y:S05]  /*22b80*/  BSYNC B1 ;  /* 0x0000000000017941 */ /* 0x000fea0003800000 */
.L_x_531:
        /* <DEDUP_REMOVED lines=13> */
.L_x_534:
[----:B------:R-:W-:Y:S05]  /*22c60*/  BSYNC B1 ;  /* 0x0000000000017941 */ /* 0x000fea0003800000 */
.L_x_533:
        /* <DEDUP_REMOVED lines=13> */
.L_x_536:
[----:B------:R-:W-:Y:S05]  /*22d40*/  BSYNC B1 ;  /* 0x0000000000017941 */ /* 0x000fea0003800000 */
.L_x_535:
        /* <DEDUP_REMOVED lines=13> */
.L_x_538:
[----:B------:R-:W-:Y:S05]  /*22e20*/  BSYNC B1 ;  /* 0x0000000000017941 */ /* 0x000fea0003800000 */
.L_x_537:
        /* <DEDUP_REMOVED lines=13> */
.L_x_540:
[----:B------:R-:W-:Y:S05]  /*22f00*/  BSYNC B1 ;  /* 0x0000000000017941 */ /* 0x000fea0003800000 */
.L_x_539:
        /* <DEDUP_REMOVED lines=13> */
.L_x_542:
[----:B------:R-:W-:Y:S05]  /*22fe0*/  BSYNC B1 ;  /* 0x0000000000017941 */ /* 0x000fea0003800000 */
.L_x_541:
        /* <DEDUP_REMOVED lines=13> */
.L_x_544:
[----:B------:R-:W-:Y:S05]  /*230c0*/  BSYNC B1 ;  /* 0x0000000000017941 */ /* 0x000fea0003800000 */
.L_x_543:
        /* <DEDUP_REMOVED lines=13> */
.L_x_546:
[----:B------:R-:W-:Y:S05]  /*231a0*/  BSYNC B1 ;  /* 0x0000000000017941 */ /* 0x000fea0003800000 */
.L_x_545:
[----:B--234-:R-:W2:Y:S01]  /*231b0*/  LDL.LU R3, [R1+0x444] ;  /* 0x0004440001037983 */ /* 0x01cea20000300800 */
[----:B-----5:R-:W-:Y:S01]  /*231c0*/  LOP3.LUT R6, R6, 0xff, RZ, 0xc0, !PT ;  /* 0x000000ff06067812 */ /* 0x020fe200078ec0ff */
[----:B------:R-:W-:Y:S01]  /*231d0*/  BSSY B1, `(.L_x_547) ;  /* 0x000000b000017945 */ /* 0x000fe20003800000 */
[----:B------:R-:W-:Y:S02]  /*231e0*/  ISETP.LT.OR P3, PT, R0, 0xf9, !P2 ;  /* 0x000000f90000780c */ /* 0x000fe40005761670 */
[----:B------:R-:W-:Y:S02]  /*231f0*/  F2FP.F16.E5M2.UNPACK_B R6, R6 ;  /* 0x00000006ff06723e */ /* 0x000fe400020004ff */
[----:B------:R-:W-:-:S03]  /*23200*/  PRMT R2, RZ, 0x7610, R2 ;  /* 0x00007610ff027816 */ /* 0x000fc60000000002 */
[----:B------:R-:W-:-:S05]  /*23210*/  HADD2.F32 R6, -RZ, R6.H0_H0 ;  /* 0x20000006ff067230 */ /* 0x000fca0000004100 */
[----:B------:R-:W-:-:S04]  /*23220*/  FMUL R6, R6, UR21 ;  /* 0x0000001506067c20 */ /* 0x000fc80008400000 */
[----:B--2---:R-:W-:-:S05]  /*23230*/  FFMA R6, R3, UR20, R6 ;  /* 0x0000001403067c23 */ /* 0x004fca0008000006 */
[----:B------:R-:W-:-:S05]  /*23240*/  F2FP.SATFINITE.E5M2.F32.PACK_AB_MERGE_C R3, RZ, R6, RZ ;  /* 0x00000006ff03723e */ /* 0x000fca00048060ff */
[----:B------:R2:W-:Y:S01]  /*23250*/  @!P1 STG.E.U8 desc[UR14][R30.64+0xf9], R3 ;  /* 0x0000f9031e009986 */ /* 0x0005e2000c10110e */
[----:B------:R-:W-:Y:S05]  /*23260*/  @P3 BRA `(.L_x_548) ;  /* 0x0000000000043947 */ /* 0x000fea0003800000 */
[----:B------:R3:W5:Y:S02]  /*23270*/  LDG.E.U8 R2, desc[UR14][R4.64+0xf8] ;  /* 0x0000f80e04027981 */ /* 0x000764000c1e1100 */
.L_x_548:
[----:B------:R-:W-:Y:S05]  /*23280*/  BSYNC B1 ;  /* 0x0000000000017941 */ /* 0x000fea0003800000 */
.L_x_547:
[----:B--2---:R-:W2:Y:S01]  /*23290*/  LDL.LU R3, [R1+0x448] ;  /* 0x0004480001037983 */ /* 0x004ea20000300800 */
        /* <DEDUP_REMOVED lines=12> */
.L_x_550:
[----:B------:R-:W-:Y:S05]  /*23360*/  BSYNC B1 ;  /* 0x0000000000017941 */ /* 0x000fea0003800000 */
.L_x_549:
[----:B------:R-:W-:Y:S05]  /*23370*/  @P2 BRA `(.L_x_551) ;  /* 0x0000004800842947 */ /* 0x000fea0003800000 */
[----:B------:R-:W2:Y:S01]  /*23380*/  LDL.LU R2, [R1+0x44c] ;  /* 0x00044c0001027983 */ /* 0x000ea20000300800 */
[----:B-----5:R-:W-:-:S04]  /*23390*/  LOP3.LUT R0, R0, 0xff, RZ, 0xc0, !PT ;  /* 0x000000ff00007812 */ /* 0x020fc800078ec0ff */
[----:B------:R-:W-:-:S05]  /*233a0*/  F2FP.F16.E5M2.UNPACK_B R0, R0 ;  /* 0x00000000ff00723e */ /* 0x000fca00020004ff */
[----:B------:R-:W-:-:S05]  /*233b0*/  HADD2.F32 R0, -RZ, R0.H0_H0 ;  /* 0x20000000ff007230 */ /* 0x000fca0000004100 */
[----:B------:R-:W-:-:S04]  /*233c0*/  FMUL R0, R0, UR21 ;  /* 0x0000001500007c20 */ /* 0x000fc80008400000 */
[----:B--2---:R-:W-:-:S05]  /*233d0*/  FFMA R0, R2, UR20, R0 ;  /* 0x0000001402007c23 */ /* 0x004fca0008000000 */
[----:B------:R-:W-:-:S05]  /*233e0*/  F2FP.SATFINITE.E5M2.F32.PACK_AB_MERGE_C R3, RZ, R0, RZ ;  /* 0x00000000ff03723e */ /* 0x000fca00048060ff */
[----:B------:R2:W-:Y:S01]  /*233f0*/  STG.E.U8 desc[UR14][R28.64+0xf9], R3 ;  /* 0x0000f9031c007986 */ /* 0x0005e2000c10110e */
[----:B------:R-:W-:Y:S05]  /*23400*/  BRA `(.L_x_551) ;  /* 0x0000004800607947 */ /* 0x000fea0003800000 */
.L_x_38:
[----:B------:R-:W-:Y:S01]  /*23410*/  ISETP.GE.AND P1, PT, R34, 0x1, PT ;  /* 0x000000012200780c */ /* 0x000fe20003f26270 */
[----:B------:R-:W-:Y:S01]  /*23420*/  FMUL R3, R3, UR20 ;  /* 0x0000001403037c20 */ /* 0x000fe20008400000 */
[----:B------:R-:W2:Y:S02]  /*23430*/  LDL.LU R37, [R1+0x200] ;  /* 0x0002000001257983 */ /* 0x000ea40000300800 */
[----:B------:R-:W-:Y:S02]  /*23440*/  ISETP.LT.OR P2, PT, R0, 0x2, !P1 ;  /* 0x000000020000780c */ /* 0x000fe40004f41670 */
[----:B------:R-:W-:Y:S01]  /*23450*/  F2FP.SATFINITE.E5M2.F32.PACK_AB_MERGE_C R3, RZ, R3, RZ ;  /* 0x00000003ff03723e */ /* 0x000fe200048060ff */
[----:B-----5:R-:W-:Y:S01]  /*23460*/  FMUL R2, R2, UR20 ;  /* 0x0000001402027c20 */ /* 0x020fe20008400000 */
[----:B------:R-:W-:Y:S01]  /*23470*/  FMUL R4, R4, UR20 ;  /* 0x0000001404047c20 */ /* 0x000fe20008400000 */
[----:B------:R-:W-:Y:S01]  /*23480*/  FMUL R5, R5, UR20 ;  /* 0x0000001405057c20 */ /* 0x000fe20008400000 */
[----:B------:R-:W-:Y:S01]  /*23490*/  ISETP.LT.OR P5, PT, R0, 0x9, !P1 ;  /* 0x000000090000780c */ /* 0x000fe20004fa1670 */
[----:B------:R-:W-:Y:S01]  /*234a0*/  FMUL R6, R6, UR20 ;  /* 0x0000001406067c20 */ /* 0x000fe20008400000 */
[----:B------:R-:W-:Y:S01]  /*234b0*/  FMUL R7, R7, UR20 ;  /* 0x0000001407077c20 */ /* 0x000fe20008400000 */
[----:B------:R-:W-:Y:S01]  /*234c0*/  FMUL R8, R8, UR20 ;  /* 0x0000001408087c20 */ /* 0x000fe20008400000 */
[----:B------:R-:W-:Y:S01]  /*234d0*/  FMUL R9, R9, UR20 ;  /* 0x0000001409097c20 */ /* 0x000fe20008400000 */
[----:B------:R-:W-:Y:S01]  /*234e0*/  FMUL R10, R10, UR20 ;  /* 0x000000140a0a7c20 */ /* 0x000fe20008400000 */
[----:B------:R-:W-:Y:S01]  /*234f0*/  FMUL R11, R11, UR20 ;  /* 0x000000140b0b7c20 */ /* 0x000fe20008400000 */
[----:B------:R0:W-:Y:S01]  /*23500*/  @!P2 STG.E.U8 desc[UR14][R24.64+0x1], R3 ;  /* 0x000001031800a986 */ /* 0x0001e2000c10110e */
[----:B------:R-:W-:-:S02]  /*23510*/  ISETP.LT.OR P2, PT, R0, 0x1, !P1 ;  /* 0x000000010000780c */ /* 0x000fc40004f41670 */
[----:B------:R-:W-:Y:S01]  /*23520*/  F2FP.SATFINITE.E5M2.F32.PACK_AB_MERGE_C R2, RZ, R2, RZ ;  /* 0x00000002ff02723e */ /* 0x000fe200048060ff */
[----:B------:R-:W-:Y:S01]  /*23530*/  FMUL R12, R12, UR20 ;  /* 0x000000140c0c7c20 */ /* 0x000fe20008400000 */
        /* <DEDUP_REMOVED lines=9> */
[----:B------:R-:W-:Y:S01]  /*235d0*/  @!P2 STG.E.U8 desc[UR14][R24.64], R2 ;  /* 0x000000021800a986 */ /* 0x000fe2000c10110e */
[----:B------:R-:W-:Y:S01]  /*235e0*/  ISETP.GE.AND P2, PT, R34, 0x9, PT ;  /* 0x000000092200780c */ /* 0x000fe20003f46270 */
[----:B------:R-:W-:Y:S01]  /*235f0*/  FMUL R22, R22, UR20 ;  /* 0x0000001416167c20 */ /* 0x000fe20008400000 */
[----:B------:R-:W-:Y:S01]  /*23600*/  FMUL R23, R23, UR20 ;  /* 0x0000001417177c20 */ /* 0x000fe20008400000 */
[----:B------:R-:W-:Y:S01]  /*23610*/  FMUL R152, R152, UR20 ;  /* 0x0000001498987c20 */ /* 0x000fe20008400000 */
[----:B------:R-:W-:Y:S01]  /*23620*/  ISETP.LT.OR P3, PT, R0, 0x1, !P2 ;  /* 0x000000010000780c */ /* 0x000fe20005761670 */
[----:B------:R-:W-:Y:S01]  /*23630*/  FMUL R153, R153, UR20 ;  /* 0x0000001499997c20 */ /* 0x000fe20008400000 */
[----:B------:R-:W-:Y:S01]  /*23640*/  F2FP.SATFINITE.E5M2.F32.PACK_AB_MERGE_C R4, RZ, R4, RZ ;  /* 0x00000004ff04723e */ /* 0x000fe200048060ff */
[----:B------:R-:W-:Y:S01]  /*23650*/  FMUL R154, R154, UR20 ;  /* 0x000000149a9a7c20 */ /* 0x000fe20008400000 */
        /* <DEDUP_REMOVED lines=10> */
[----:B------:R-:W-:-:S02]  /*23700*/  ISETP.LT.OR P3, PT, R0, 0x2, !P2 ;  /* 0x000000020000780c */ /* 0x000fc40005761670 */
        /* <DEDUP_REMOVED lines=11> */
[----:B------:R3:W-:Y:S01]  /*237c0*/  @!P3 STG.E.U8 desc[UR14][R26.64+0x1], R5 ;  /* 0x000001051a00b986 */ /* 0x0007e2000c10110e */
[----:B------:R-:W-:-:S03]  /*237d0*/  ISETP.LT.OR P3, PT, R0, 0xa, !P1 ;  /* 0x0000000a0000780c */ /* 0x000fc60004f61670 */
[----:B------:R-:W-:Y:S01]  /*237e0*/  @!P5 STG.E.U8 desc[UR14][R24.64+0x8], R6 ;  /* 0x000008061800d986 */ /* 0x000fe2000c10110e */
[----:B------:R-:W-:Y:S02]  /*237f0*/  ISETP.LT.OR P5, PT, R0, 0x9, !P2 ;  /* 0x000000090000780c */ /* 0x000fe400057a1670 */
[----:B------:R-:W-:Y:S01]  /*23800*/  F2FP.SATFINITE.E5M2.F32.PACK_AB_MERGE_C R8, RZ, R8, RZ ;  /* 0x00000008ff08723e */ /* 0x000fe200048060ff */
[----:B------:R-:W4:Y:S01]  /*23810*/  LDL.LU R36, [R1+0x204] ;  /* 0x0002040001247983 */ /* 0x000f220000300800 */
[----:B------:R-:W-:Y:S02]  /*23820*/  F2FP.SATFINITE.E5M2.F32.PACK_AB_MERGE_C R9, RZ, R9, RZ ;  /* 0x00000009ff09723e */ /* 0x000fe400048060ff */
[----:B------:R-:W-:Y:S01]  /*23830*/  F2FP.SATFINITE.E5M2.F32.PACK_AB_MERGE_C R10, RZ, R10, RZ ;  /* 0x0000000aff0a723e */ /* 0x000fe200048060ff */
[----:B------:R-:W-:Y:S01]  /*23840*/  FMUL R172, R172, UR20 ;  /* 0x00000014acac7c20 */ /* 0x000fe20008400000 */
[----:B------:R-:W-:Y:S01]  /*23850*/  F2FP.SATFINITE.E5M2.F32.PACK_AB_MERGE_C R11, RZ, R11, RZ ;  /* 0x0000000bff0b723e */ /* 0x000fe200048060ff */
[----:B------:R-:W-:Y:S01]  /*23860*/  @!P3 STG.E.U8 desc[UR14][R24.64+0x9], R7 ;  /* 0x000009071800b986 */ /* 0x000fe2000c10110e */
[----:B------:R-:W-:-:S03]  /*23870*/  ISETP.LT.OR P3, PT, R0, 0xa, !P2 ;  /* 0x0000000a0000780c */ /* 0x000fc60005761670 */
[----:B------:R-:W-:Y:S01]  /*23880*/  @!P5 STG.E.U8 desc[UR14][R26.64+0x8], R8 ;  /* 0x000008081a00d986 */ /* 0x000fe2000c10110e */
[C---:B------:R-:W-:Y:S02]  /*23890*/  ISETP.LT.OR P5, PT, R0.reuse, 0x11, !P1 ;  /* 0x000000110000780c */ /* 0x040fe40004fa1670 */
        /* <DEDUP_REMOVED lines=14> */
[----:B------:R-:W4:Y:S04]  /*23980*/  LDL.LU R32, [R1+0x210] ;  /* 0x0002100001207983 */ /* 0x000f280000300800 */
[----:B------:R-:W-:Y:S01]  /*23990*/  @!P3 STG.E.U8 desc[UR14][R24.64+0x11], R11 ;  /* 0x0000110b1800b986 */ /* 0x000fe2000c10110e */
[----:B------:R-:W-:-:S03]  /*239a0*/  ISETP.LT.OR P3, PT, R0, 0x12, !P2 ;  /* 0x000000120000780c */ /* 0x000fc60005761670 */
[----:B------:R-:W-:Y:S01]  /*239b0*/  @!P5 STG.E.U8 desc[UR14][R26.64+0x10], R12 ;  /* 0x0000100c1a00d986 */ /* 0x000fe2000c10110e */
[----:B------:R-:W-:Y:S02]  /*239c0*/  ISETP.LT.OR P5, PT, R0, 0x19, !P1 ;  /* 0x000000190000780c */ /* 0x000fe40004fa1670 */
[----:B------:R-:W-:Y:S01]  /*239d0*/  F2FP.SATFINITE.E5M2.F32.PACK_AB_MERGE_C R19, RZ, R19, RZ ;  /* 0x00000013ff13723e */ /* 0x000fe200048060ff */
[----:B------:R-:W-:Y:S01]  /*239e0*/  FMUL R174, R174, UR20 ;  /* 0x00000014aeae7c20 */ /* 0x000fe20008400000 */
[----:B------:R-:W-:Y:S01]  /*239f0*/  F2FP.SATFINITE.E5M2.F32.PACK_AB_MERGE_C R20, RZ, R20, RZ ;  /* 0x00000014ff14723e */ /* 0x000fe200048060ff */
[----:B------:R-:W-:Y:S01]  /*23a00*/  FMUL R175, R175, UR20 ;  /* 0x00000014afaf7c20 */ /* 0x000fe20008400000 */
[----:B------:R-:W-:Y:S01]  /*23a10*/  F2FP.SATFINITE.E5M2.F32.PACK_AB_MERGE_C R21, RZ, R21, RZ ;  /* 0x00000015ff15723e */ /* 0x000fe200048060ff */
[----:B------:R-:W-:Y:S01]  /*23a20*/  FMUL R176, R176, UR20 ;  /* 0x00000014b0b07c20 */ /* 0x000fe20008400000 */
[C---:B------:R-:W-:Y:S01]  /*23a30*/  ISETP.LT.OR P6, PT, R0.reuse, 0x29, !P2 ;  /* 0x000000290000780c */ /* 0x040fe200057c1670 */
        /* <DEDUP_REMOVED lines=10> */
[----:B------:R-:W-:Y:S01]  /*23ae0*/  F2FP.SATFINITE.E5M2.F32.PACK_AB_MERGE_C R153, RZ, R153, RZ ;  /* 0x00000099ff99723e */ /* 0x000fe200048060ff */
        /* <DEDUP_REMOVED lines=37> */
[----:B0-----:R-:W-:Y:S01]  /*23d40*/  F2FP.SATFINITE.E5M2.F32.PACK_AB_MERGE_C R3, RZ, R166, RZ ;  /* 0x000000a6ff03723e */ /* 0x001fe200048060ff */
[----:B------:R-:W-:Y:S01]  /*23d50*/  FMUL R189, R189, UR20 ;  /* 0x00000014bdbd7c20 */ /* 0x000fe20008400000 */
[----:B------:R-:W-:Y:S01]  /*23d60*/  F2FP.SATFINITE.E5M2.F32.PACK_AB_MERGE_C R167, RZ, R167, RZ ;  /* 0x000000a7ffa7723e */ /* 0x000fe200048060ff */
[----:B------:R-:W-:Y:S01]  /*23d70*/  FMUL R190, R190, UR20 ;  /* 0x00000014bebe7c20 */ /* 0x000fe20008400000 */
[----:B---3--:R-:W-:Y:S01]  /*23d80*/  F2FP.SATFINITE.E5M2.F32.PACK_AB_MERGE_C R5, RZ, R168, RZ ;  /* 0x000000a8ff05723e */ /* 0x008fe200048060ff */
[----:B------:R-:W-:Y:S01]  /*23d90*/  FMUL R191, R191, UR20 ;  /* 0x00000014bfbf7c20 */ /* 0x000fe20008400000 */
[----:B------:R-:W-:Y:S01]  /*23da0*/  F2FP.SATFINITE.E5M2.F32.PACK_AB_MERGE_C R169, RZ, R169, RZ ;  /* 0x000000a9ffa9723e */ /* 0x000fe200048060ff */
[----:B------:R-:W-:Y:S01]  /*23db0*/  @!P3 STG.E.U8 desc[UR14][R24.64+0x29], R23 ;  /* 0x000029171800b986 */ /* 0x000fe2000c10110e */
[----:B------:R-:W-:-:S03]  /*23dc0*/  ISETP.LT.OR P3, PT, R0, 0x31, !P1 ;  /* 0x000000310000780c */ /* 0x000fc60004f61670 */
[----:B------:R-:W-:Y:S01]  /*23dd0*/  @!P6 STG.E.U8 desc[UR14][R26.64+0x28], R152 ;  /* 0x000028981a00e986 */ /* 0x000fe2000c10110e */
[----:B------:R-:W-:-:S03]  /*23de0*/  ISETP.LT.OR P6, PT, R0, 0x32, !P1 ;  /* 0x000000320000780c */ /* 0x000fc60004fc1670 */
[----:B------:R-:W-:Y:S01]  /*23df0*/  @!P5 STG.E.U8 desc[UR14][R26.64+0x29], R153 ;  /* 0x000029991a00d986 */ /* 0x000fe2000c10110e */
[----:B------:R-:W-:Y:S02]  /*23e00*/  ISETP.LT.OR P5, PT, R0, 0x31, !P2 ;  /* 0x000000310000780c */ /* 0x000fe400057a1670 */
[----:B------:R-:W-:Y:S01]  /*23e10*/  F2FP.SATFINITE.E5M2.F32.PACK_AB_MERGE_C R171, RZ, R171, RZ ;  /* 0x000000abffab723e */ /* 0x000fe200048060ff */
[----:B------:R-:W-:Y:S01]  /*23e20*/  FMUL R192, R192, UR20 ;  /* 0x00000014c0c07c20 */ /* 0x000fe20008400000 */
[----:B------:R-:W-:Y:S01]  /*23e30*/  F2FP.SATFINITE.E5M2.F32.PACK_AB_MERGE_C R173, RZ, R173, RZ ;  /* 0x000000adffad723e */ /* 0x000fe200048060ff */
[----:B------:R-:W-:Y:S01]  /*23e40*/  @!P3 STG.E.U8 desc[UR14][R24.64+0x30], R154 ;  /* 0x0000309a1800b986 */ /* 0x000fe2000c10110e */
[----:B------:R-:W-:-:S03]  /*23e50*/  ISETP.LT.OR P3, PT, R0, 0x32, !P2 ;  /* 0x000000320000780c */ /* 0x000fc60005761670 */
[----:B------:R-:W-:Y:S01]  /*23e60*/  @!P6 STG.E.U8 desc[UR14][R24.64+0x31], R155 ;  /* 0x0000319b1800e986 */ /* 0x000fe2000c10110e */
[----:B------:R-:W-:-:S03]  /*23e70*/  ISETP.LT.OR P6, PT, R0, 0x39, !P1 ;  /* 0x000000390000780c */ /* 0x000fc60004fc1670 */
[----:B------:R-:W-:Y:S01]  /*23e80*/  @!P5 STG.E.U8 desc[UR14][R26.64+0x30], R156 ;  /* 0x0000309c1a00d986 */ /* 0x000fe2000c10110e */
[----:B------:R-:W-:Y:S01]  /*23e90*/  ISETP.LT.OR P5, PT, R0, 0x3a, !P1 ;  /* 0x0000003a0000780c */ /* 0x000fe20004fa1670 */
[----:B------:R-:W-:Y:S01]  /*23ea0*/  FMUL R193, R193, UR20 ;  /* 0x00000014c1c17c20 */ /* 0x000fe20008400000 */
[----:B------:R-:W-:Y:S01]  /*23eb0*/  FMUL R194, R194, UR20 ;  /* 0x00000014c2c27c20 */ /* 0x000fe20008400000 */
[----:B------:R-:W-:Y:S01]  /*23ec0*/  FMUL R195, R195, UR20 ;  /* 0x00000014c3c37c20 */ /* 0x000fe20008400000 */
[----:B------:R-:W-:Y:S01]  /*23ed0*/  FMUL R196, R196, UR20 ;  /* 0x00000014c4c47c20 */ /* 0x000fe20008400000 */
        /* <DEDUP_REMOVED lines=30> */
[----:B------:R0:W-:Y:S01]  /*240c0*/  @!P3 STG.E.U8 desc[UR14][R24.64+0x48], R3 ;  /* 0x000048031800b986 */ /* 0x0001e2000c10110e */
[----:B------:R-:W-:-:S03]  /*240d0*/  ISETP.LT.OR P3, PT, R0, 0x4a, !P2 ;  /* 0x0000004a0000780c */ /* 0x000fc60005761670 */
[----:B------:R-:W-:Y:S01]  /*240e0*/  @!P6 STG.E.U8 desc[UR14][R24.64+0x49], R167 ;  /* 0x000049a71800e986 */ /* 0x000fe2000c10110e */
[----:B------:R-:W-:-:S03]  /*240f0*/  ISETP.LT.OR P6, PT, R0, 0x51, !P1 ;  /* 0x000000510000780c */ /* 0x000fc60004fc1670 */
[----:B------:R3:W-:Y:S01]  /*24100*/  @!P5 STG.E.U8 desc[UR14][R26.64+0x48], R5 ;  /* 0x000048051a00d986 */ /* 0x0007e2000c10110e */
[C---:B------:R-:W-:Y:S02]  /*24110*/  ISETP.LT.OR P5, PT, R0.reuse, 0x52, !P1 ;  /* 0x000000520000780c */ /* 0x040fe40004fa1670 */
[----:B0-----:R-:W-:Y:S01]  /*24120*/  F2FP.SATFINITE.E5M2.F32.PACK_AB_MERGE_C R3, RZ, R170, RZ ;  /* 0x000000aaff03723e */ /* 0x001fe200048060ff */
[----:B------:R-:W-:Y:S02]  /*24130*/  FMUL R209, R209, UR20 ;  /* 0x00000014d1d17c20 */ /* 0x000fe40008400000 */
[----:B------:R-:W-:Y:S01]  /*24140*/  @!P3 STG.E.U8 desc[UR14][R26.64+0x49], R169 ;  /* 0x000049a91a00b986 */ /* 0x000fe2000c10110e */
[----:B------:R-:W-:-:S03]  /*24150*/  ISETP.LT.OR P3, PT, R0, 0x51, !P2 ;  /* 0x000000510000780c */ /* 0x000fc60005761670 */
[----:B------:R0:W-:Y:S01]  /*24160*/  @!P6 STG.E.U8 desc[UR14][R24.64+0x50], R3 ;  /* 0x000050031800e986 */ /* 0x0001e2000c10110e */
[C---:B------:R-:W-:Y:S02]  /*24170*/  ISETP.LT.OR P6, PT, R0.reuse, 0x52, !P2 ;  /* 0x000000520000780c */ /* 0x040fe400057c1670 */
[----:B---3--:R-:W-:Y:S01]  /*24180*/  F2FP.SATFINITE.E5M2.F32.PACK_AB_MERGE_C R5, RZ, R172, RZ ;  /* 0x000000acff05723e */ /* 0x008fe200048060ff */
        /* <DEDUP_REMOVED lines=10> */
[----:B0-----:R-:W-:Y:S01]  /*24230*/  F2FP.SATFINITE.E5M2.F32.PACK_AB_MERGE_C R3, RZ, R174, RZ ;  /* 0x000000aeff03723e */ /* 0x001fe200048060ff */
[----:B------:R-:W-:Y:S01]  /*24240*/  FMUL R214, R214, UR20 ;  /* 0x00000014d6d67c20 */ /* 0x000fe20008400000 */
[----:B------:R-:W-:Y:S01]  /*24250*/  F2FP.SATFINITE.E5M2.F32.PACK_AB_MERGE_C R175, RZ, R175, RZ ;  /* 0x000000afffaf723e */ /* 0x000fe200048060ff */
[----:B------:R-:W-:Y:S01]  /*24260*/  FMUL R215, R215, UR20 ;  /* 0x00000014d7d77c20 */ /* 0x000fe20008400000 */
[----:B------:R-:W-:Y:S01]  /*24270*/  FMUL R216, R216, UR20 ;  /* 0x00000014d8d87c20 */ /* 0x000fe20008400000 */
[----:B------:R0:W-:Y:S01]  /*24280*/  @!P5 STG.E.U8 desc[UR14][R24.64+0x58], R3 ;  /* 0x000058031800d986 */ /* 0x0001e2000c10110e */
[C---:B------:R-:W-:Y:S02]  /*24290*/  ISETP.LT.OR P5, PT, R0.reuse, 0x5a, !P2 ;  /* 0x0000005a0000780c */ /* 0x040fe400057a1670 */
[----:B---3--:R-:W-:Y:S01]  /*242a0*/  F2FP.SATFINITE.E5M2.F32.PACK_AB_MERGE_C R5, RZ, R176, RZ ;  /* 0x000000b0ff05723e */ /* 0x008fe200048060ff */
[----:B------:R-:W-:Y:S01]  /*242b0*/  @!P3 STG.E.U8 desc[UR14][R24.64+0x59], R175 ;  /* 0x000059af1800b986 */ /* 0x000fe2000c10110e */
[----:B------:R-:W-:-:S03]  /*242c0*/  ISETP.LT.OR P3, PT, R0, 0x61, !P1 ;  /* 0x000000610000780c */ /* 0x000fc60004f61670 */
[----:B------:R3:W-:Y:S01]  /*242d0*/  @!P6 STG.E.U8 desc[UR14][R26.64+0x58], R5 ;  /* 0x000058051a00e986 */ /* 0x0007e2000c10110e */
[----:B------:R-:W-:Y:S02]  /*242e0*/  ISETP.LT.OR P6, PT, R0, 0x62, !P1 ;  /* 0x000000620000780c */ /* 0x000fe40004fc1670 */
[----:B------:R-:W-:Y:S01]  /*242f0*/  F2FP.SATFINITE.E5M2.F32.PACK_AB_MERGE_C R177, RZ, R177, RZ ;  /* 0x000000b1ffb1723e */ /* 0x000fe200048060ff */
[----:B------:R-:W-:Y:S01]  /*24300*/  FMUL R217, R217, UR20 ;  /* 0x00000014d9d97c20 */ /* 0x000fe20008400000 */
[----:B0-----:R-:W-:Y:S01]  /*24310*/  F2FP.SATFINITE.E5M2.F32.PACK_AB_MERGE_C R3, RZ, R178, RZ ;  /* 0x000000b2ff03723e */ /* 0x001fe200048060ff */
[----:B------:R-:W-:Y:S01]  /*24320*/  FMUL R218, R218, UR20 ;  /* 0x00000014dada7c20 */ /* 0x000fe20008400000 */
[----:B------:R-:W-:Y:S01]  /*24330*/  F2FP.SATFINITE.E5M2.F32.PACK_AB_MERGE_C R179, RZ, R179, RZ ;  /* 0x000000b3ffb3723e */ /* 0x000fe200048060ff */
[----:B------:R-:W-:Y:S01]  /*24340*/  @!P5 STG.E.U8 desc[UR14][R26.64+0x59], R177 ;  /* 0x000059b11a00d986 */ /* 0x000fe2000c10110e */
[----:B------:R-:W-:-:S03]  /*24350*/  ISETP.LT.OR P5, PT, R0, 0x61, !P2 ;  /* 0x000000610000780c */ /* 0x000fc600057a1670 */
[----:B------:R0:W-:Y:S01]  /*24360*/  @!P3 STG.E.U8 desc[UR14][R24.64+0x60], R3 ;  /* 0x000060031800b986 */ /* 0x0001e2000c10110e */
[----:B------:R-:W-:-:S03]  /*24370*/  ISETP.LT.OR P3, PT, R0, 0x62, !P2 ;  /* 0x000000620000780c */ /* 0x000fc60005761670 */
[----:B------:R-:W-:Y:S01]  /*24380*/  @!P6 STG.E.U8 desc[UR14][R24.64+0x61], R179 ;  /* 0x000061b31800e986 */ /* 0x000fe2000c10110e */
[----:B------:R-:W-:Y:S02]  /*24390*/  ISETP.LT.OR P6, PT, R0, 0x69, !P1 ;  /* 0x000000690000780c */ /* 0x000fe40004fc1670 */
[----:B---3--:R-:W-:Y:S01]  /*243a0*/  F2FP.SATFINITE.E5M2.F32.PACK_AB_MERGE_C R5, RZ, R180, RZ ;  /* 0x000000b4ff05723e */ /* 0x008fe200048060ff */
[----:B------:R-:W-:Y:S01]  /*243b0*/  FMUL R219, R219, UR20 ;  /* 0x00000014dbdb7c20 */ /* 0x000fe20008400000 */
[----:B------:R-:W-:Y:S01]  /*243c0*/  F2FP.SATFINITE.E5M2.F32.PACK_AB_MERGE_C R181, RZ, R181, RZ ;  /* 0x000000b5ffb5723e */ /* 0x000fe200048060ff */
[----:B------:R-:W-:Y:S01]  /*243d0*/  FMUL R220, R220, UR20 ;  /* 0x00000014dcdc7c20 */ /* 0x000fe20008400000 */
[----:B------:R-:W-:Y:S01]  /*243e0*/  FMUL R221, R221, UR20 ;  /* 0x00000014dddd7c20 */ /* 0x000fe20008400000 */
[----:B------:R3:W-:Y:S01]  /*243f0*/  @!P5 STG.E.U8 desc[UR14][R26.64+0x60], R5 ;  /* 0x000060051a00d986 */ /* 0x0007e2000c10110e */
[C---:B------:R-:W-:Y:S02]  /*24400*/  ISETP.LT.OR P5, PT, R0.reuse, 0x6a, !P1 ;  /* 0x0000006a0000780c */ /* 0x040fe40004fa1670 */
[----:B0-----:R-:W-:Y:S01]  /*24410*/  F2FP.SATFINITE.E5M2.F32.PACK_AB_MERGE_C R3, RZ, R182, RZ ;  /* 0x000000b6ff03723e */ /* 0x001fe200048060ff */
[----:B------:R-:W-:Y:S01]  /*24420*/  @!P3 STG.E.U8 desc[UR14][R26.64+0x61], R181 ;  /* 0x000061b51a00b986 */ /* 0x000fe2000c10110e */
[----:B------:R-:W-:-:S03]  /*24430*/  ISETP.LT.OR P3, PT, R0, 0x69, !P2 ;  /* 0x000000690000780c */ /* 0x000fc60005761670 */
[----:B------:R0:W-:Y:S01]  /*24440*/  @!P6 STG.E.U8 desc[UR14][R24.64+0x68], R3 ;  /* 0x000068031800e986 */ /* 0x0001e2000c10110e */
[----:B------:R-:W-:Y:S02]  /*24450*/  ISETP.LT.OR P6, PT, R0, 0x6a, !P2 ;  /* 0x0000006a0000780c */ /* 0x000fe400057c1670 */
[----:B------:R-:W-:Y:S01]  /*24460*/  F2FP.SATFINITE.E5M2.F32.PACK_AB_MERGE_C R183, RZ, R183, RZ ;  /* 0x000000b7ffb7723e */ /* 0x000fe200048060ff */
[----:B------:R-:W-:Y:S01]  /*24470*/  FMUL R222, R222, UR20 ;  /* 0x00000014dede7c20 */ /* 0x000fe20008400000 */
[----:B---3--:R-:W-:Y:S01]  /*24480*/  F2FP.SATFINITE.E5M2.F32.PACK_AB_MERGE_C R5, RZ, R184, RZ ;  /* 0x000000b8ff05723e */ /* 0x008fe200048060ff */
        /* <DEDUP_REMOVED lines=57> */
[----:B------:R-:W4:Y:S01]  /*24820*/  LDL.LU R39, [R1+0x214] ;  /* 0x0002140001277983 */ /* 0x000f220000300800 */
[----:B---3--:R-:W-:-:S03]  /*24830*/  F2FP.SATFINITE.E5M2.F32.PACK_AB_MERGE_C R5, RZ, R200, RZ ;  /* 0x000000c8ff05723e */ /* 0x008fc600048060ff */
[----:B------:R0:W-:Y:S01]  /*24840*/  @!P5 STG.E.U8 desc[UR14][R24.64+0x88], R3 ;  /* 0x000088031800d986 */ /* 0x0001e2000c10110e */
[----:B------:R-:W-:-:S03]  /*24850*/  ISETP.LT.OR P5, PT, R0, 0x8a, !P2 ;  /* 0x0000008a0000780c */ /* 0x000fc600057a1670 */
[----:B------:R-:W-:Y:S01]  /*24860*/  @!P3 STG.E.U8 desc[UR14][R24.64+0x89], R199 ;  /* 0x000089c71800b986 */ /* 0x000fe2000c10110e */
[----:B------:R-:W-:-:S03]  /*24870*/  ISETP.LT.OR P3, PT, R0, 0x91, !P1 ;  /* 0x000000910000780c */ /* 0x000fc60004f61670 */
[----:B------:R3:W-:Y:S01]  /*24880*/  @!P6 STG.E.U8 desc[UR14][R26.64+0x88], R5 ;  /* 0x000088051a00e986 */ /* 0x0007e2000c10110e */
[----:B------:R-:W-:Y:S02]  /*24890*/  ISETP.LT.OR P6, PT, R0, 0x92, !P1 ;  /* 0x000000920000780c */ /* 0x000fe40004fc1670 */
[----:B------:R-:W-:Y:S01]  /*248a0*/  F2FP.SATFINITE.E5M2.F32.PACK_AB_MERGE_C R201, RZ, R201, RZ ;  /* 0x000000c9ffc9723e */ /* 0x000fe200048060ff */
[----:B------:R-:W-:Y:S01]  /*248b0*/  FMUL R235, R235, UR20 ;  /* 0x00000014ebeb7c20 */ /* 0x000fe20008400000 */
[----:B0-----:R-:W-:Y:S01]  /*248c0*/  F2FP.SATFINITE.E5M2.F32.PACK_AB_MERGE_C R3, RZ, R202, RZ ;  /* 0x000000caff03723e */ /* 0x001fe200048060ff */
[----:B------:R-:W4:Y:S01]  /*248d0*/  LDL.LU R38, [R1+0x218] ;  /* 0x0002180001267983 */ /* 0x000f220000300800 */
[----:B------:R-:W-:Y:S01]  /*248e0*/  F2FP.SATFINITE.E5M2.F32.PACK_AB_MERGE_C R203, RZ, R203, RZ ;  /* 0x000000cbffcb723e */ /* 0x000fe200048060ff */
[----:B------:R-:W-:Y:S01]  /*248f0*/  FMUL R236, R236, UR20 ;  /* 0x00000014ecec7c20 */ /* 0x000fe20008400000 */
[----:B------:R-:W-:Y:S01]  /*24900*/  F2FP.SATFINITE.E5M2.F32.PACK_AB_MERGE_C R205, RZ, R205, RZ ;  /* 0x000000cdffcd723e */ /* 0x000fe200048060ff */
[----:B------:R-:W-:Y:S01]  /*24910*/  @!P5 STG.E.U8 desc[UR14][R26.64+0x89], R201 ;  /* 0x000089c91a00d986 */ /* 0x000fe2000c10110e */
[C---:B------:R-:W-:Y:S01]  /*24920*/  ISETP.LT.OR P5, PT, R0.reuse, 0x91, !P2 ;  /* 0x000000910000780c */ /* 0x040fe200057a1670 */
[----:B--2---:R-:W-:Y:S01]  /*24930*/  FMUL R2, R37, UR20 ;  /* 0x0000001425027c20 */ /* 0x004fe20008400000 */
[----:B---3--:R-:W-:Y:S01]  /*24940*/  F2FP.SATFINITE.E5M2.F32.PACK_AB_MERGE_C R5, RZ, R204, RZ ;  /* 0x000000ccff05723e */ /* 0x008fe200048060ff */
[----:B------:R0:W-:Y:S01]  /*24950*/  @!P3 STG.E.U8 desc[UR14][R24.64+0x90], R3 ;  /* 0x000090031800b986 */ /* 0x0001e2000c10110e */
[C---:B------:R-:W-:Y:S01]  /*24960*/  ISETP.LT.OR P3, PT, R0.reuse, 0x92, !P2 ;  /* 0x000000920000780c */ /* 0x040fe20005761670 */
[----:B------:R-:W-:Y:S01]  /*24970*/  FMUL R237, R237, UR20 ;  /* 0x00000014eded7c20 */ /* 0x000fe20008400000 */
[----:B------:R-:W-:Y:S01]  /*24980*/  F2FP.SATFINITE.E5M2.F32.PACK_AB_MERGE_C R207, RZ, R207, RZ ;  /* 0x000000cfffcf723e */ /* 0x000fe200048060ff */
[----:B------:R-:W-:Y:S01]  /*24990*/  @!P6 STG.E.U8 desc[UR14][R24.64+0x91], R203 ;  /* 0x000091cb1800e986 */ /* 0x000fe2000c10110e */
[----:B------:R-:W-:-:S02]  /*249a0*/  ISETP.LT.OR P6, PT, R0, 0x99, !P1 ;  /* 0x000000990000780c */ /* 0x000fc40004fc1670 */
[----:B------:R-:W-:Y:S01]  /*249b0*/  F2FP.SATFINITE.E5M2.F32.PACK_AB_MERGE_C R209, RZ, R209, RZ ;  /* 0x000000d1ffd1723e */ /* 0x000fe200048060ff */
[----:B------:R-:W2:Y:S01]  /*249c0*/  LDL.LU R37, [R1+0x21c] ;  /* 0x00021c0001257983 */ /* 0x000ea20000300800 */
[----:B------:R-:W-:Y:S02]  /*249d0*/  F2FP.SATFINITE.E5M2.F32.PACK_AB_MERGE_C R211, RZ, R211, RZ ;  /* 0x000000d3ffd3723e */ /* 0x000fe400048060ff */
[----:B------:R-:W-:Y:S01]  /*249e0*/  F2FP.SATFINITE.E5M2.F32.PACK_AB_MERGE_C R213, RZ, R213, RZ ;  /* 0x000000d5ffd5723e */ /* 0x000fe200048060ff */
[----:B------:R3:W-:Y:S01]  /*249f0*/  @!P5 STG.E.U8 desc[UR14][R26.64+0x90], R5 ;  /* 0x000090051a00d986 */ /* 0x0007e2000c10110e */
[C---:B------:R-:W-:Y:S02]  /*24a00*/  ISETP.LT.OR P5, PT, R0.reuse, 0x9a, !P1 ;  /* 0x0000009a0000780c */ /* 0x040fe40004fa1670 */
[----:B0-----:R-:W-:Y:S01]  /*24a10*/  F2FP.SATFINITE.E5M2.F32.PACK_AB_MERGE_C R3, RZ, R206, RZ ;  /* 0x000000ceff03723e */ /* 0x001fe200048060ff */
[----:B------:R-:W-:Y:S01]  /*24a20*/  @!P3 STG.E.U8 desc[UR14][R26.64+0x91], R205 ;  /* 0x000091cd1a00b986 */ /* 0x000fe2000c10110e */
[----:B------:R-:W-:-:S02]  /*24a30*/  ISETP.LT.OR P3, PT, R0, 0x99, !P2 ;  /* 0x000000990000780c */ /* 0x000fc40005761670 */
[----:B------:R-:W-:Y:S01]  /*24a40*/  F2FP.SATFINITE.E5M2.F32.PACK_AB_MERGE_C R215, RZ, R215, RZ ;  /* 0x000000d7ffd7723e */ /* 0x000fe200048060ff */
[----:B------:R0:W-:Y:S01]  /*24a50*/  @!P6 STG.E.U8 desc[UR14][R24.64+0x98], R3 ;  /* 0x000098031800e986 */ /* 0x0001e2000c10110e */
[C---:B------:R-:W-:Y:S02]  /*24a60*/  ISETP.LT.OR P6, PT, R0.reuse, 0x9a, !P2 ;  /* 0x0000009a0000780c */ /* 0x040fe400057c1670 */
[----:B------:R-:W-:Y:S02]  /*24a70*/  F2FP.SATFINITE.E5M2.F32.PACK_AB_MERGE_C R217, RZ, R217, RZ ;  /* 0x000000d9ffd9723e */ /* 0x000fe400048060ff */
[----:B---3--:R-:W-:Y:S01]  /*24a80*/  F2FP.SATFINITE.E5M2.F32.PACK_AB_MERGE_C R5, RZ, R208, RZ ;  /* 0x000000d0ff05723e */ /* 0x008fe200048060ff */
[----:B------:R-:W-:Y:S01]  /*24a90*/  @!P5 STG.E.U8 desc[UR14][R24.64+0x99], R207 ;  /* 0x000099cf1800d986 */ /* 0x000fe2000c10110e */
[C---:B------:R-:W-:Y:S02]  /*24aa0*/  ISETP.LT.OR P5, PT, R0.reuse, 0xa1, !P1 ;  /* 0x000000a10000780c */ /* 0x040fe40004fa1670 */
[----:B------:R-:W-:Y:S01]  /*24ab0*/  F2FP.SATFINITE.E5M2.F32.PACK_AB_MERGE_C R219, RZ, R219, RZ ;  /* 0x000000dbffdb723e */ /* 0x000fe200048060ff */
[----:B------:R3:W-:Y:S01]  /*24ac0*/  @!P3 STG.E.U8 desc[UR14][R26.64+0x98], R5 ;  /* 0x000098051a00b986 */ /* 0x0007e2000c10110e */
[----:B------:R-:W-:-:S02]  /*24ad0*/  ISETP.LT.OR P3, PT, R0, 0xa2, !P1 ;  /* 0x000000a20000780c */ /* 0x000fc40004f61670 */
[----:B0-----:R-:W-:Y:S01]  /*24ae0*/  F2FP.SATFINITE.E5M2.F32.PACK_AB_MERGE_C R3, RZ, R210, RZ ;  /* 0x000000d2ff03723e */ /* 0x001fe200048060ff */
[----:B------:R-:W-:Y:S01]  /*24af0*/  @!P6 STG.E.U8 desc[UR14][R26.64+0x99], R209 ;  /* 0x000099d11a00e986 */ /* 0x000fe2000c10110e */
[C---:B------:R-:W-:Y:S02]  /*24b00*/  ISETP.LT.OR P6, PT, R0.reuse, 0xa1, !P2 ;  /* 0x000000a10000780c */ /* 0x040fe400057c1670 */
[----:B------:R-:W-:Y:S02]  /*24b10*/  F2FP.SATFINITE.E5M2.F32.PACK_AB_MERGE_C R221, RZ, R221, RZ ;  /* 0x000000ddffdd723e */ /* 0x000fe400048060ff */
[----:B------:R-:W-:Y:S01]  /*24b20*/  F2FP.SATFINITE.E5M2.F32.PACK_AB_MERGE_C R223, RZ, R223, RZ ;  /* 0x000000dfffdf723e */ /* 0x000fe200048060ff */
[----:B------:R0:W-:Y:S01]  /*24b30*/  @!P5 STG.E.U8 desc[UR14][R24.64+0xa0], R3 ;  /* 0x0000a0031800d986 */ /* 0x0001e2000c10110e */
[C---:B------:R-:W-:Y:S02]  /*24b40*/  ISETP.LT.OR P5, PT, R0.reuse, 0xa2, !P2 ;  /* 0x000000a20000780c */ /* 0x040fe400057a1670 */
[----:B---3--:R-:W-:Y:S01]  /*24b50*/  F2FP.SATFINITE.E5M2.F32.PACK_AB_MERGE_C R5, RZ, R212, RZ ;  /* 0x000000d4ff05723e */ /* 0x008fe200048060ff */
[----:B------:R-:W-:Y:S01]  /*24b60*/  @!P3 STG.E.U8 desc[UR14][R24.64+0xa1], R211 ;  /* 0x0000a1d31800b986 */ /* 0x000fe2000c10110e */
[----:B------:R-:W-:-:S02]  /*24b70*/  ISETP.LT.OR P3, PT, R0, 0xa9, !P1 ;  /* 0x000000a90000780c */ /* 0x000fc40004f61670 */
[----:B------:R-:W-:Y:S01]  /*24b80*/  F2FP.SATFINITE.E5M2.F32.PACK_AB_MERGE_C R225, RZ, R225, RZ ;  /* 0x000000e1ffe1723e */ /* 0x000fe200048060ff */
[----:B------:R3:W-:Y:S01]  /*24b90*/  @!P6 STG.E.U8 desc[UR14][R26.64+0xa0], R5 ;  /* 0x0000a0051a00e986 */ /* 0x0007e2000c10110e */
[C---:B------:R-:W-:Y:S02]  /*24ba0*/  ISETP.LT.OR P6, PT, R0.reuse, 0xaa, !P1 ;  /* 0x000000aa0000780c */ /* 0x040fe40004fc1670 */
[----:B------:R-:W-:Y:S02]  /*24bb0*/  F2FP.SATFINITE.E5M2.F32.PACK_AB_MERGE_C R227, RZ, R227, RZ ;  /* 0x000000e3ffe3723e */ /* 0x000fe400048060ff */
[----:B0-----:R-:W-:Y:S01]  /*24bc0*/  F2FP.SATFINITE.E5M2.F32.PACK_AB_MERGE_C R3, RZ, R214, RZ ;  /* 0x000000d6ff03723e */ /* 0x001fe200048060ff */
[----:B------:R-:W-:Y:S01]  /*24bd0*/  @!P5 STG.E.U8 desc[UR14][R26.64+0xa1], R213 ;  /* 0x0000a1d51a00d986 */ /* 0x000fe2000c10110e */
[C---:B------:R-:W-:Y:S02]  /*24be0*/  ISETP.LT.OR P5, PT, R0.reuse, 0xa9, !P2 ;  /* 0x000000a90000780c */ /* 0x040fe400057a1670 */
[----:B------:R-:W-:Y:S01]  /*24bf0*/  F2FP.SATFINITE.E5M2.F32.PACK_AB_MERGE_C R229, RZ, R229, RZ ;  /* 0x000000e5ffe5723e */ /* 0x000fe200048060ff */
[----:B------:R0:W-:Y:S01]  /*24c00*/  @!P3 STG.E.U8 desc[UR14][R24.64+0xa8], R3 ;  /* 0x0000a8031800b986 */ /* 0x0001e2000c10110e */
[----:B------:R-:W-:-:S02]  /*24c10*/  ISETP.LT.OR P3, PT, R0, 0xaa, !P2 ;  /* 0x000000aa0000780c */ /* 0x000fc40005761670 */
[----:B---3--:R-:W-:Y:S01]  /*24c20*/  F2FP.SATFINITE.E5M2.F32.PACK_AB_MERGE_C R5, RZ, R216, RZ ;  /* 0x000000d8ff05723e */ /* 0x008fe200048060ff */
[----:B------:R-:W-:Y:S01]  /*24c30*/  @!P6 STG.E.U8 desc[UR14][R24.64+0xa9], R215 ;  /* 0x0000a9d71800e986 */ /* 0x000fe2000c10110e */
[C---:B------:R-:W-:Y:S02]  /*24c40*/  ISETP.LT.OR P6, PT, R0.reuse, 0xb1, !P1 ;  /* 0x000000b10000780c */ /* 0x040fe40004fc1670 */
        /* <DEDUP_REMOVED lines=19> */
[----:B------:R-:W-:-:S05]  /*24d80*/  ISETP.LT.OR P6, PT, R0, 0xb9, !P2 ;  /* 0x000000b90000780c */ /* 0x000fca00057c1670 */
[----:B------:R0:W-:Y:S01]  /*24d90*/  @!P5 STG.E.U8 desc[UR14][R24.64+0xb8], R3 ;  /* 0x0000b8031800d986 */ /* 0x0001e2000c10110e */
[C---:B------:R-:W-:Y:S02]  /*24da0*/  ISETP.LT.OR P5, PT, R0.reuse, 0xba, !P2 ;  /* 0x000000ba0000780c */ /* 0x040fe400057a1670 */
[----:B---3--:R-:W-:Y:S01]  /*24db0*/  F2FP.SATFINITE.E5M2.F32.PACK_AB_MERGE_C R5, RZ, R224, RZ ;  /* 0x000000e0ff05723e */ /* 0x008fe200048060ff */
[----:B------:R-:W-:Y:S01]  /*24dc0*/  @!P3 STG.E.U8 desc[UR14][R24.64+0xb9], R223 ;  /* 0x0000b9df1800b986 */ /* 0x000fe2000c10110e */
[----:B------:R-:W-:-:S03]  /*24dd0*/  ISETP.LT.OR P3, PT, R0, 0xc1, !P1 ;  /* 0x000000c10000780c */ /* 0x000fc60004f61670 */
[----:B------:R3:W-:Y:S01]  /*24de0*/  @!P6 STG.E.U8 desc[UR14][R26.64+0xb8], R5 ;  /* 0x0000b8051a00e986 */ /* 0x0007e2000c10110e */
[----:B------:R-:W-:Y:S02]  /*24df0*/  ISETP.LT.OR P6, PT, R0, 0xc2, !P1 ;  /* 0x000000c20000780c */ /* 0x000fe40004fc1670 */
[----:B0-----:R-:W-:-:S03]  /*24e00*/  F2FP.SATFINITE.E5M2.F32.PACK_AB_MERGE_C R3, RZ, R226, RZ ;  /* 0x000000e2ff03723e */ /* 0x001fc600048060ff */
[----:B------:R-:W-:Y:S01]  /*24e10*/  @!P5 STG.E.U8 desc[UR14][R26.64+0xb9], R225 ;  /* 0x0000b9e11a00d986 */ /* 0x000fe2000c10110e */
[----:B------:R-:W-:-:S03]  /*24e20*/  ISETP.LT.OR P5, PT, R0, 0xc1, !P2 ;  /* 0x000000c10000780c */ /* 0x000fc600057a1670 */
[----:B------:R0:W-:Y:S01]  /*24e30*/  @!P3 STG.E.U8 desc[UR14][R24.64+0xc0], R3 ;  /* 0x0000c0031800b986 */ /* 0x0001e2000c10110e */
[C---:B------:R-:W-:Y:S02]  /*24e40*/  ISETP.LT.OR P3, PT, R0.reuse, 0xc2, !P2 ;  /* 0x000000c20000780c */ /* 0x040fe40005761670 */
[----:B---3--:R-:W-:Y:S01]  /*24e50*/  F2FP.SATFINITE.E5M2.F32.PACK_AB_MERGE_C R5, RZ, R228, RZ ;  /* 0x000000e4ff05723e */ /* 0x008fe200048060ff */
[----:B------:R-:W-:Y:S01]  /*24e60*/  @!P6 STG.E.U8 desc[UR14][R24.64+0xc1], R227 ;  /* 0x0000c1e31800e986 */ /* 0x000fe2000c10110e */
[----:B------:R-:W-:-:S05]  /*24e70*/  ISETP.LT.OR P6, PT, R0, 0xc9, !P1 ;  /* 0x000000c90000780c */ /* 0x000fca0004fc1670 */
[----:B------:R3:W-:Y:S01]  /*24e80*/  @!P5 STG.E.U8 desc[UR14][R26.64+0xc0], R5 ;  /* 0x0000c0051a00d986 */ /* 0x0007e2000c10110e */
[C---:B------:R-:W-:Y:S02]  /*24e90*/  ISETP.LT.OR P5, PT, R0.reuse, 0xca, !P1 ;  /* 0x000000ca0000780c */ /* 0x040fe40004fa1670 */
[----:B0-----:R-:W-:Y:S01]  /*24ea0*/  F2FP.SATFINITE.E5M2.F32.PACK_AB_MERGE_C R3, RZ, R230, RZ ;  /* 0x000000e6ff03723e */ /* 0x001fe200048060ff */
[----:B------:R-:W-:Y:S01]  /*24eb0*/  @!P3 STG.E.U8 desc[UR14][R26.64+0xc1], R229 ;  /* 0x0000c1e51a00b986 */ /* 0x000fe2000c10110e */
[----:B------:R-:W-:-:S03]  /*24ec0*/  ISETP.LT.OR P3, PT, R0, 0xc9, !P2 ;  /* 0x000000c90000780c */ /* 0x000fc60005761670 */
[----:B------:R0:W-:Y:S01]  /*24ed0*/  @!P6 STG.E.U8 desc[UR14][R24.64+0xc8], R3 ;  /* 0x0000c8031800e986 */ /* 0x0001e2000c10110e */
[----:B------:R-:W-:Y:S02]  /*24ee0*/  ISETP.LT.OR P6, PT, R0, 0xca, !P2 ;  /* 0x000000ca0000780c */ /* 0x000fe400057c1670 */
[----:B---3--:R-:W-:-:S03]  /*24ef0*/  F2FP.SATFINITE.E5M2.F32.PACK_AB_MERGE_C R5, RZ, R232, RZ ;  /* 0x000000e8ff05723e */ /* 0x008fc600048060ff */
[----:B------:R-:W-:Y:S01]  /*24f00*/  @!P5 STG.E.U8 desc[UR14][R24.64+0xc9], R231 ;  /* 0x0000c9e71800d986 */ /* 0x000fe2000c10110e */
[----:B------:R-:W-:-:S03]  /*24f10*/  ISETP.LT.OR P5, PT, R0, 0xd1, !P1 ;  /* 0x000000d10000780c */ /* 0x000fc60004fa1670 */
[----:B------:R3:W-:Y:S01]  /*24f20*/  @!P3 STG.E.U8 desc[UR14][R26.64+0xc8], R5 ;  /* 0x0000c8051a00b986 */ /* 0x0007e2000c10110e */
[C---:B------:R-:W-:Y:S02]  /*24f30*/  ISETP.LT.OR P3, PT, R0.reuse, 0xd2, !P1 ;  /* 0x000000d20000780c */ /* 0x040fe40004f61670 */
[----:B0-----:R-:W-:Y:S01]  /*24f40*/  F2FP.SATFINITE.E5M2.F32.PACK_AB_MERGE_C R3, RZ, R234, RZ ;  /* 0x000000eaff03723e */ /* 0x001fe200048060ff */
[----:B------:R-:W-:Y:S01]  /*24f50*/  @!P6 STG.E.U8 desc[UR14][R26.64+0xc9], R233 ;  /* 0x0000c9e91a00e986 */ /* 0x000fe2000c10110e */
[----:B------:R-:W-:Y:S01]  /*24f60*/  ISETP.LT.OR P6, PT, R0, 0xd1, !P2 ;  /* 0x000000d10000780c */ /* 0x000fe200057c1670 */
[----:B----4-:R-:W-:-:S04]  /*24f70*/  FMUL R2, R35, UR20 ;  /* 0x0000001423027c20 */ /* 0x010fc80008400000 */
[----:B------:R0:W-:Y:S01]  /*24f80*/  @!P5 STG.E.U8 desc[UR14][R24.64+0xd0], R3 ;  /* 0x0000d0031800d986 */ /* 0x0001e2000c10110e */
[C---:B------:R-:W-:Y:S02]  /*24f90*/  ISETP.LT.OR P5, PT, R0.reuse, 0xd2, !P2 ;  /* 0x000000d20000780c */ /* 0x040fe400057a1670 */
[----:B---3--:R-:W-:Y:S01]  /*24fa0*/  F2FP.SATFINITE.E5M2.F32.PACK_AB_MERGE_C R5, RZ, R236, RZ ;  /* 0x000000ecff05723e */ /* 0x008fe200048060ff */
[----:B------:R-:W-:Y:S01]  /*24fb0*/  @!P3 STG.E.U8 desc[UR14][R24.64+0xd1], R235 ;  /* 0x0000d1eb1800b986 */ /* 0x000fe2000c10110e */
[----:B------:R-:W-:-:S03]  /*24fc0*/  ISETP.LT.OR P3, PT, R0, 0xd9, !P1 ;  /* 0x000000d90000780c */ /* 0x000fc60004f61670 */
[----:B------:R3:W-:Y:S01]  /*24fd0*/  @!P6 STG.E.U8 desc[UR14][R26.64+0xd0], R5 ;  /* 0x0000d0051a00e986 */ /* 0x0007e2000c10110e */
[----:B------:R-:W-:Y:S01]  /*24fe0*/  ISETP.LT.OR P6, PT, R0, 0xda, !P1 ;  /* 0x000000da0000780c */ /* 0x000fe20004fc1670 */
[----:B0-----:R-:W-:Y:S02]  /*24ff0*/  FMUL R3, R36, UR20 ;  /* 0x0000001424037c20 */ /* 0x001fe40008400000 */
[----:B------:R-:W4:Y:S03]  /*25000*/  LDL.LU R36, [R1+0x220] ;  /* 0x0002200001247983 */ /* 0x000f260000300800 */
[----:B------:R-:W-:Y:S01]  /*25010*/  F2FP.SATFINITE.E5M2.F32.PACK_AB_MERGE_C R9, RZ, R3, RZ ;  /* 0x00000003ff09723e */ /* 0x000fe200048060ff */
[----:B------:R-:W4:Y:S01]  /*25020*/  LDL.LU R35, [R1+0x224] ;  /* 0x0002240001237983 */ /* 0x000f220000300800 */
[----:B---3--:R-:W-:Y:S01]  /*25030*/  F2FP.SATFINITE.E5M2.F32.PACK_AB_MERGE_C R5, RZ, R2, RZ ;  /* 0x00000002ff05723e */ /* 0x008fe200048060ff */
[----:B------:R-:W-:Y:S01]  /*25040*/  FMUL R2, R33, UR20 ;  /* 0x0000001421027c20 */ /* 0x000fe20008400000 */
[----:B------:R-:W-:Y:S01]  /*25050*/  FMUL R3, R32, UR20 ;  /* 0x0000001420037c20 */ /* 0x000fe20008400000 */
[----:B------:R-:W3:Y:S04]  /*25060*/  LDL.LU R33, [R1+0x228] ;  /* 0x0002280001217983 */ /* 0x000ee80000300800 */
[----:B------:R-:W3:Y:S04]  /*25070*/  LDL.LU R32, [R1+0x22c] ;  /* 0x00022c0001207983 */ /* 0x000ee80000300800 */
[----:B------:R-:W-:Y:S01]  /*25080*/  @!P5 STG.E.U8 desc[UR14][R26.64+0xd1], R237 ;  /* 0x0000d1ed1a00d986 */ /* 0x000fe2000c10110e */
[----:B------:R-:W-:-:S03]  /*25090*/  ISETP.LT.OR P5, PT, R0, 0xd9, !P2 ;  /* 0x000000d90000780c */ /* 0x000fc600057a1670 */
[----:B------:R0:W-:Y:S01]  /*250a0*/  @!P3 STG.E.U8 desc[UR14][R24.64+0xd8], R7 ;  /* 0x0000d8071800b986 */ /* 0x0001e2000c10110e */
[----:B------:R-:W-:-:S03]  /*250b0*/  ISETP.LT.OR P3, PT, R0, 0xda, !P2 ;  /* 0x000000da0000780c */ /* 0x000fc60005761670 */
[----:B------:R1:W-:Y:S01]  /*250c0*/  @!P6 STG.E.U8 desc[UR14][R24.64+0xd9], R9 ;  /* 0x0000d9091800e986 */ /* 0x0003e2000c10110e */
[----:B------:R-:W-:Y:S02]  /*250d0*/  ISETP.LT.OR P6, PT, R0, 0xe1, !P1 ;  /* 0x000000e10000780c */ /* 0x000fe40004fc1670 */
[----:B------:R-:W-:Y:S01]  /*250e0*/  F2FP.SATFINITE.E5M2.F32.PACK_AB_MERGE_C R11, RZ, R2, RZ ;  /* 0x00000002ff0b723e */ /* 0x000fe200048060ff */
[----:B------:R-:W3:Y:S04]  /*250f0*/  LDL.LU R40, [R1+0x230] ;  /* 0x0002300001287983 */ /* 0x000ee80000300800 */
[----:B------:R1:W-:Y:S01]  /*25100*/  @!P5 STG.E.U8 desc[UR14][R26.64+0xd8], R5 ;  /* 0x0000d8051a00d986 */ /* 0x0003e2000c10110e */
[----:B0-----:R-:W-:-:S03]  /*25110*/  F2FP.SATFINITE.E5M2.F32.PACK_AB_MERGE_C R7, RZ, R3, RZ ;  /* 0x00000003ff07723e */ /* 0x001fc600048060ff */
[----:B------:R-:W-:Y:S04]  /*25120*/  @!P3 STG.E.U8 desc[UR14][R26.64+0xd9], R11 ;  /* 0x0000d90b1a00b986 */ /* 0x000fe8000c10110e */
[----:B------:R0:W-:Y:S01]  /*25130*/  @!P6 STG.E.U8 desc[UR14][R24.64+0xe0], R7 ;  /* 0x0000e0071800e986 */ /* 0x0001e2000c10110e */
[----:B------:R-:W-:-:S03]  /*25140*/  FMUL R4, R39, UR20 ;  /* 0x0000001427047c20 */ /* 0x000fc60008400000 */
[----:B------:R-:W3:Y:S02]  /*25150*/  LDL.LU R39, [R1+0x234] ;  /* 0x0002340001277983 */ /* 0x000ee40000300800 */
[----:B-1----:R-:W-:Y:S01]  /*25160*/  F2FP.SATFINITE.E5M2.F32.PACK_AB_MERGE_C R9, RZ, R4, RZ ;  /* 0x00000004ff09723e */ /* 0x002fe200048060ff */
[----:B------:R-:W-:Y:S02]  /*25170*/  FMUL R2, R38, UR20 ;  /* 0x0000001426027c20 */ /* 0x000fe40008400000 */
[----:B------:R-:W3:Y:S03]  /*25180*/  LDL.LU R38, [R1+0x238] ;  /* 0x0002380001267983 */ /* 0x000ee60000300800 */
[----:B------:R-:W-:Y:S01]  /*25190*/  F2FP.SATFINITE.E5M2.F32.PACK_AB_MERGE_C R5, RZ, R2, RZ ;  /* 0x00000002ff05723e */ /* 0x000fe200048060ff */
[----:B--2---:R-:W-:Y:S02]  /*251a0*/  FMUL R3, R37, UR20 ;  /* 0x0000001425037c20 */ /* 0x004fe40008400000 */
[----:B------:R-:W2:Y:S03]  /*251b0*/  LDL.LU R37, [R1+0x23c] ;  /* 0x00023c0001257983 */ /* 0x000ea60000300800 */
[----:B------:R-:W-:Y:S01]  /*251c0*/  F2FP.SATFINITE.E5M2.F32.PACK_AB_MERGE_C R13, RZ, R3, RZ ;  /* 0x00000003ff0d723e */ /* 0x000fe200048060ff */
[----:B----4-:R-:W-:-:S02]  /*251d0*/  FMUL R2, R36, UR20 ;  /* 0x0000001424027c20 */ /* 0x010fc40008400000 */
[----:B------:R-:W4:Y:S03]  /*251e0*/  LDL.LU R36, [R1+0x240] ;  /* 0x0002400001247983 */ /* 0x000f260000300800 */
[----:B0-----:R-:W-:Y:S01]  /*251f0*/  F2FP.SATFINITE.E5M2.F32.PACK_AB_MERGE_C R7, RZ, R2, RZ ;  /* 0x00000002ff07723e */ /* 0x001fe200048060ff */
[----:B------:R-:W-:Y:S02]  /*25200*/  FMUL R2, R35, UR20 ;  /* 0x0000001423027c20 */ /* 0x000fe40008400000 */
[----:B------:R-:W4:Y:S01]  /*25210*/  LDL.LU R35, [R1+0x244] ;  /* 0x0002440001237983 */ /* 0x000f220000300800 */
[----:B---3--:R-:W-:-:S03]  /*25220*/  FMUL R3, R33, UR20 ;  /* 0x0000001421037c20 */ /* 0x008fc60008400000 */
[----:B------:R-:W3:Y:S01]  /*25230*/  LDL.LU R33, [R1+0x248] ;  /* 0x0002480001217983 */ /* 0x000ee20000300800 */
[----:B------:R-:W-:-:S03]  /*25240*/  FMUL R4, R32, UR20 ;  /* 0x0000001420047c20 */ /* 0x000fc60008400000 */
[----:B------:R-:W3:Y:S01]  /*25250*/  LDL.LU R32, [R1+0x24c] ;  /* 0x00024c0001207983 */ /* 0x000ee20000300800 */
[C---:B------:R-:W-:Y:S02]  /*25260*/  ISETP.LT.OR P5, PT, R0.reuse, 0xe2, !P1 ;  /* 0x000000e20000780c */ /* 0x040fe40004fa1670 */
[C---:B------:R-:W-:Y:S02]  /*25270*/  ISETP.LT.OR P3, PT, R0.reuse, 0xe1, !P2 ;  /* 0x000000e10000780c */ /* 0x040fe40005761670 */
[----:B------:R-:W-:-:S09]  /*25280*/  ISETP.LT.OR P6, PT, R0, 0xe2, !P2 ;  /* 0x000000e20000780c */ /* 0x000fd200057c1670 */
[----:B------:R0:W-:Y:S01]  /*25290*/  @!P5 STG.E.U8 desc[UR14][R24.64+0xe1], R9 ;  /* 0x0000e1091800d986 */ /* 0x0001e2000c10110e */
[----:B------:R-:W-:-:S03]  /*252a0*/  ISETP.LT.OR P5, PT, R0, 0xe9, !P1 ;  /* 0x000000e90000780c */ /* 0x000fc60004fa1670 */
[----:B------:R1:W-:Y:S01]  /*252b0*/  @!P3 STG.E.U8 desc[UR14][R26.64+0xe0], R5 ;  /* 0x0000e0051a00b986 */ /* 0x0003e2000c10110e */
[----:B------:R-:W-:-:S03]  /*252c0*/  ISETP.LT.OR P3, PT, R0, 0xea, !P1 ;  /* 0x000000ea0000780c */ /* 0x000fc60004f61670 */
[----:B------:R-:W-:Y:S01]  /*252d0*/  @!P6 STG.E.U8 desc[UR14][R26.64+0xe1], R13 ;  /* 0x0000e10d1a00e986 */ /* 0x000fe2000c10110e */
[----:B------:R-:W-:Y:S02]  /*252e0*/  ISETP.LT.OR P6, PT, R0, 0xe9, !P2 ;  /* 0x000000e90000780c */ /* 0x000fe400057c1670 */
[----:B0-----:R-:W-:-:S03]  /*252f0*/  F2FP.SATFINITE.E5M2.F32.PACK_AB_MERGE_C R9, RZ, R2, RZ ;  /* 0x00000002ff09723e */ /* 0x001fc600048060ff */
[----:B------:R0:W-:Y:S01]  /*25300*/  @!P5 STG.E.U8 desc[UR14][R24.64+0xe8], R7 ;  /* 0x0000e8071800d986 */ /* 0x0001e2000c10110e */
[----:B------:R-:W-:Y:S01]  /*25310*/  ISETP.LT.OR P5, PT, R0, 0xea, !P2 ;  /* 0x000000ea0000780c */ /* 0x000fe200057a1670 */
[----:B------:R-:W-:Y:S01]  /*25320*/  FMUL R2, R40, UR20 ;  /* 0x0000001428027c20 */ /* 0x000fe20008400000 */
[----:B-1----:R-:W-:Y:S02]  /*25330*/  F2FP.SATFINITE.E5M2.F32.PACK_AB_MERGE_C R5, RZ, R3, RZ ;  /* 0x00000003ff05723e */ /* 0x002fe400048060ff */
[----:B------:R-:W-:Y:S01]  /*25340*/  F2FP.SATFINITE.E5M2.F32.PACK_AB_MERGE_C R11, RZ, R4, RZ ;  /* 0x00000004ff0b723e */ /* 0x000fe200048060ff */
[----:B------:R-:W-:Y:S01]  /*25350*/  @!P3 STG.E.U8 desc[UR14][R24.64+0xe9], R9 ;  /* 0x0000e9091800b986 */ /* 0x000fe2000c10110e */
[----:B0-----:R-:W-:-:S03]  /*25360*/  F2FP.SATFINITE.E5M2.F32.PACK_AB_MERGE_C R7, RZ, R2, RZ ;  /* 0x00000002ff07723e */ /* 0x001fc600048060ff */
[----:B------:R0:W-:Y:S04]  /*25370*/  @!P6 STG.E.U8 desc[UR14][R26.64+0xe8], R5 ;  /* 0x0000e8051a00e986 */ /* 0x0001e8000c10110e */
[----:B------:R1:W-:Y:S01]  /*25380*/  @!P5 STG.E.U8 desc[UR14][R26.64+0xe9], R11 ;  /* 0x0000e90b1a00d986 */ /* 0x0003e2000c10110e */
[----:B------:R-:W-:-:S05]  /*25390*/  FMUL R3, R39, UR20 ;  /* 0x0000001427037c20 */ /* 0x000fca0008400000 */
[----:B------:R-:W-:Y:S01]  /*253a0*/  F2FP.SATFINITE.E5M2.F32.PACK_AB_MERGE_C R13, RZ, R3, RZ ;  /* 0x00000003ff0d723e */ /* 0x000fe200048060ff */
[----:B------:R-:W-:-:S05]  /*253b0*/  FMUL R2, R38, UR20 ;  /* 0x0000001426027c20 */ /* 0x000fca0008400000 */
[----:B0-----:R-:W-:Y:S01]  /*253c0*/  F2FP.SATFINITE.E5M2.F32.PACK_AB_MERGE_C R5, RZ, R2, RZ ;  /* 0x00000002ff05723e */ /* 0x001fe200048060ff */
[----:B--2---:R-:W-:Y:S02]  /*253d0*/  FMUL R3, R37, UR20 ;  /* 0x0000001425037c20 */ /* 0x004fe40008400000 */
[----:B------:R-:W2:Y:S04]  /*253e0*/  LDL.LU R37, [R1+0x250] ;  /* 0x0002500001257983 */ /* 0x000ea80000300800 */
[----:B------:R-:W2:Y:S01]  /*253f0*/  LDL.LU R39, [R1+0x254] ;  /* 0x0002540001277983 */ /* 0x000ea20000300800 */
[----:B------:R-:W-:Y:S01]  /*25400*/  F2FP.SATFINITE.E5M2.F32.PACK_AB_MERGE_C R9, RZ, R3, RZ ;  /* 0x00000003ff09723e */ /* 0x000fe200048060ff */
[----:B----4-:R-:W-:Y:S02]  /*25410*/  FMUL R4, R36, UR20 ;  /* 0x0000001424047c20 */ /* 0x010fe40008400000 */
[----:B------:R-:W4:Y:S03]  /*25420*/  LDL.LU R36, [R1+0x258] ;  /* 0x0002580001247983 */ /* 0x000f260000300800 */
[----:B-1----:R-:W-:Y:S01]  /*25430*/  F2FP.SATFINITE.E5M2.F32.PACK_AB_MERGE_C R11, RZ, R4, RZ ;  /* 0x00000004ff0b723e */ /* 0x002fe200048060ff */
[----:B------:R-:W-:-:S02]  /*25440*/  FMUL R2, R35, UR20 ;  /* 0x0000001423027c20 */ /* 0x000fc40008400000 */
[----:B------:R-:W4:Y:S01]  /*25450*/  LDL.LU R35, [R1+0x25c] ;  /* 0x00025c0001237983 */ /* 0x000f220000300800 */
[----:B---3--:R-:W-:-:S03]  /*25460*/  FMUL R3, R33, UR20 ;  /* 0x0000001421037c20 */ /* 0x008fc60008400000 */
[----:B------:R-:W3:Y:S01]  /*25470*/  LDL.LU R33, [R1+0x260] ;  /* 0x0002600001217983 */ /* 0x000ee20000300800 */
[----:B------:R-:W-:-:S03]  /*25480*/  FMUL R4, R32, UR20 ;  /* 0x0000001420047c20 */ /* 0x000fc60008400000 */
[----:B------:R-:W3:Y:S01]  /*25490*/  LDL.LU R32, [R1+0x264] ;  /* 0x0002640001207983 */ /* 0x000ee20000300800 */
[C---:B------:R-:W-:Y:S02]  /*254a0*/  ISETP.LT.OR P3, PT, R0.reuse, 0xf1, !P1 ;  /* 0x000000f10000780c */ /* 0x040fe40004f61670 */
[C---:B------:R-:W-:Y:S01]  /*254b0*/  ISETP.LT.OR P6, PT, R0.reuse, 0xf2, !P1 ;  /* 0x000000f20000780c */ /* 0x040fe20004fc1670 */
[----:B------:R-:W3:Y:S01]  /*254c0*/  LDL.LU R38, [R1+0x268] ;  /* 0x0002680001267983 */ /* 0x000ee20000300800 */
[----:B------:R-:W-:-:S09]  /*254d0*/  ISETP.LT.OR P5, PT, R0, 0xf1, !P2 ;  /* 0x000000f10000780c */ /* 0x000fd200057a1670 */
[----:B------:R0:W-:Y:S01]  /*254e0*/  @!P3 STG.E.U8 desc[UR14][R24.64+0xf0], R7 ;  /* 0x0000f0071800b986 */ /* 0x0001e2000c10110e */
[----:B------:R-:W-:-:S03]  /*254f0*/  ISETP.LT.OR P3, PT, R0, 0xf2, !P2 ;  /* 0x000000f20000780c */ /* 0x000fc60005761670 */
[----:B------:R1:W-:Y:S01]  /*25500*/  @!P6 STG.E.U8 desc[UR14][R24.64+0xf1], R13 ;  /* 0x0000f10d1800e986 */ /* 0x0003e2000c10110e */
[C---:B------:R-:W-:Y:S02]  /*25510*/  ISETP.LT.OR P6, PT, R0.reuse, 0xf9, !P1 ;  /* 0x000000f90000780c */ /* 0x040fe40004fc1670 */
[----:B------:R-:W-:Y:S01]  /*25520*/  ISETP.LT.OR P1, PT, R0, 0xfa, !P1 ;  /* 0x000000fa0000780c */ /* 0x000fe20004f21670 */
[----:B------:R1:W-:Y:S01]  /*25530*/  @!P5 STG.E.U8 desc[UR14][R26.64+0xf0], R5 ;  /* 0x0000f0051a00d986 */ /* 0x0003e2000c10110e */
[----:B0-----:R-:W-:Y:S02]  /*25540*/  F2FP.SATFINITE.E5M2.F32.PACK_AB_MERGE_C R7, RZ, R3, RZ ;  /* 0x00000003ff07723e */ /* 0x001fe400048060ff */
[----:B-1----:R-:W-:Y:S02]  /*25550*/  F2FP.SATFINITE.E5M2.F32.PACK_AB_MERGE_C R13, RZ, R4, RZ ;  /* 0x00000004ff0d723e */ /* 0x002fe400048060ff */
[----:B------:R-:W-:Y:S01]  /*25560*/  F2FP.SATFINITE.E5M2.F32.PACK_AB_MERGE_C R5, RZ, R2, RZ ;  /* 0x00000002ff05723e */ /* 0x000fe200048060ff */
[----:B------:R0:W-:Y:S04]  /*25570*/  @!P3 STG.E.U8 desc[UR14][R26.64+0xf1], R9 ;  /* 0x0000f1091a00b986 */ /* 0x0001e8000c10110e */
[----:B------:R1:W-:Y:S04]  /*25580*/  @!P6 STG.E.U8 desc[UR14][R24.64+0xf8], R11 ;  /* 0x0000f80b1800e986 */ /* 0x0003e8000c10110e */
[----:B------:R4:W-:Y:S01]  /*25590*/  @!P1 STG.E.U8 desc[UR14][R24.64+0xf9], R5 ;  /* 0x0000f90518009986 */ /* 0x0009e2000c10110e */
[----:B--2---:R-:W-:-:S03]  /*255a0*/  FMUL R2, R37, UR20 ;  /* 0x0000001425027c20 */ /* 0x004fc60008400000 */
[----:B------:R-:W2:Y:S01]  /*255b0*/  LDL.LU R37, [R1+0x26c] ;  /* 0x00026c0001257983 */ /* 0x000ea20000300800 */
[----:B------:R-:W-:-:S03]  /*255c0*/  FMUL R3, R39, UR20 ;  /* 0x0000001427037c20 */ /* 0x000fc60008400000 */
[----:B------:R-:W2:Y:S01]  /*255d0*/  LDL.LU R39, [R1+0x270] ;  /* 0x0002700001277983 */ /* 0x000ea20000300800 */
[----:B0-----:R-:W-:Y:S02]  /*255e0*/  F2FP.SATFINITE.E5M2.F32.PACK_AB_MERGE_C R9, RZ, R2, RZ ;  /* 0x00000002ff09723e */ /* 0x001fe400048060ff */
[----:B-1----:R-:W-:Y:S01]  /*255f0*/  F2FP.SATFINITE.E5M2.F32.PACK_AB_MERGE_C R11, RZ, R3, RZ ;  /* 0x00000003ff0b723e */ /* 0x002fe200048060ff */
[----:B----4-:R-:W-:Y:S02]  /*25600*/  FMUL R4, R36, UR20 ;  /* 0x0000001424047c20 */ /* 0x010fe40008400000 */
[----:B------:R-:W4:Y:S03]  /*25610*/  LDL.LU R36, [R1+0x274] ;  /* 0x0002740001247983 */ /* 0x000f260000300800 */
[----:B------:R-:W-:Y:S01]  /*25620*/  F2FP.SATFINITE.E5M2.F32.PACK_AB_MERGE_C R5, RZ, R4, RZ ;  /* 0x00000004ff05723e */ /* 0x000fe200048060ff */
[----:B------:R-:W-:-:S02]  /*25630*/  FMUL R2, R35, UR20 ;  /* 0x0000001423027c20 */ /* 0x000fc40008400000 */
[----:B------:R-:W4:Y:S01]  /*25640*/  LDL.LU R35, [R1+0x278] ;  /* 0x0002780001237983 */ /* 0x000f220000300800 */
[----:B---3--:R-:W-:-:S03]  /*25650*/  FMUL R3, R33, UR20 ;  /* 0x0000001421037c20 */ /* 0x008fc60008400000 */
[----:B------:R-:W3:Y:S01]  /*25660*/  LDL.LU R33, [R1+0x27c] ;  /* 0x00027c0001217983 */ /* 0x000ee20000300800 */
[----:B------:R-:W-:-:S03]  /*25670*/  FMUL R4, R32, UR20 ;  /* 0x0000001420047c20 */ /* 0x000fc60008400000 */
[----:B------:R-:W3:Y:S01]  /*25680*/  LDL.LU R32, [R1+0x280] ;  /* 0x0002800001207983 */ /* 0x000ee20000300800 */
[C---:B------:R-:W-:Y:S02]  /*25690*/  ISETP.LT.OR P5, PT, R0.reuse, 0xf9, !P2 ;  /* 0x000000f90000780c */ /* 0x040fe400057a1670 */
[----:B------:R-:W-:Y:S02]  /*256a0*/  ISETP.LT.OR P2, PT, R0, 0xfa, !P2 ;  /* 0x000000fa0000780c */ /* 0x000fe40005741670 */
[C---:B------:R-:W-:Y:S02]  /*256b0*/  ISETP.GE.AND P6, PT, R34.reuse, 0x81, PT ;  /* 0x000000812200780c */ /* 0x040fe40003fc6270 */
[----:B------:R-:W-:Y:S02]  /*256c0*/  ISETP.GE.AND P3, PT, R34, 0x89, PT ;  /* 0x000000892200780c */ /* 0x000fe40003f66270 */
[----:B------:R-:W-:-:S05]  /*256d0*/  ISETP.LT.OR P1, PT, R0, 0x1, !P6 ;  /* 0x000000010000780c */ /* 0x000fca0007721670 */
[----:B------:R0:W-:Y:S01]  /*256e0*/  @!P5 STG.E.U8 desc[UR14][R26.64+0xf8], R7 ;  /* 0x0000f8071a00d986 */ /* 0x0001e2000c10110e */
[----:B------:R-:W-:-:S03]  /*256f0*/  ISETP.LT.OR P5, PT, R0, 0x1, !P3 ;  /* 0x000000010000780c */ /* 0x000fc60005fa1670 */
[----:B------:R1:W-:Y:S01]  /*25700*/  @!P2 STG.E.U8 desc[UR14][R26.64+0xf9], R13 ;  /* 0x0000f90d1a00a986 */ /* 0x0003e2000c10110e */
[----:B------:R-:W-:-:S03]  /*25710*/  ISETP.LT.OR P2, PT, R0, 0x2, !P6 ;  /* 0x000000020000780c */ /* 0x000fc60007741670 */
[----:B------:R1:W-:Y:S01]  /*25720*/  @!P1 STG.E.U8 desc[UR14][R30.64], R9 ;  /* 0x000000091e009986 */ /* 0x0003e2000c10110e */
[----:B------:R-:W-:Y:S02]  /*25730*/  ISETP.LT.OR P1, PT, R0, 0x2, !P3 ;  /* 0x000000020000780c */ /* 0x000fe40005f21670 */
[----:B0-----:R-:W-:Y:S01]  /*25740*/  F2FP.SATFINITE.E5M2.F32.PACK_AB_MERGE_C R7, RZ, R2, RZ ;  /* 0x00000002ff07723e */ /* 0x001fe200048060ff */
[----:B------:R-:W-:Y:S02]  /*25750*/  FMUL R2, R38, UR20 ;  /* 0x0000001426027c20 */ /* 0x000fe40008400000 */
[----:B------:R-:W3:Y:S04]  /*25760*/  LDL.LU R38, [R1+0x284] ;  /* 0x0002840001267983 */ /* 0x000ee80000300800 */
[----:B------:R-:W-:Y:S04]  /*25770*/  @!P2 STG.E.U8 desc[UR14][R30.64+0x1], R11 ;  /* 0x0000010b1e00a986 */ /* 0x000fe8000c10110e */
[----:B------:R0:W-:Y:S01]  /*25780*/  @!P5 STG.E.U8 desc[UR14][R28.64], R5 ;  /* 0x000000051c00d986 */ /* 0x0001e2000c10110e */
[----:B------:R-:W-:-:S02]  /*25790*/  ISETP.LT.OR P5, PT, R0, 0xa, !P6 ;  /* 0x0000000a0000780c */ /* 0x000fc400077a1670 */
[----:B-1----:R-:W-:Y:S02]  /*257a0*/  F2FP.SATFINITE.E5M2.F32.PACK_AB_MERGE_C R13, RZ, R3, RZ ;  /* 0x00000003ff0d723e */ /* 0x002fe400048060ff */
[----:B------:R-:W-:Y:S01]  /*257b0*/  F2FP.SATFINITE.E5M2.F32.PACK_AB_MERGE_C R9, RZ, R4, RZ ;  /* 0x00000004ff09723e */ /* 0x000fe200048060ff */
[----:B------:R1:W-:Y:S01]  /*257c0*/  @!P1 STG.E.U8 desc[UR14][R28.64+0x1], R7 ;  /* 0x000001071c009986 */ /* 0x0003e2000c10110e */
[----:B0-----:R-:W-:-:S07]  /*257d0*/  F2FP.SATFINITE.E5M2.F32.PACK_AB_MERGE_C R5, RZ, R2, RZ ;  /* 0x00000002ff05723e */ /* 0x001fce00048060ff */
[----:B------:R0:W-:Y:S01]  /*257e0*/  @!P5 STG.E.U8 desc[UR14][R30.64+0x9], R9 ;  /* 0x000009091e00d986 */ /* 0x0001e2000c10110e */
[----:B--2---:R-:W-:-:S03]  /*257f0*/  FMUL R3, R37, UR20 ;  /* 0x0000001425037c20 */ /* 0x004fc60008400000 */
[----:B------:R-:W2:Y:S01]  /*25800*/  LDL.LU R37, [R1+0x288] ;  /* 0x0002880001257983 */ /* 0x000ea20000300800 */
[----:B------:R-:W-:-:S03]  /*25810*/  FMUL R4, R39, UR20 ;  /* 0x0000001427047c20 */ /* 0x000fc60008400000 */
[----:B------:R-:W2:Y:S01]  /*25820*/  LDL.LU R39, [R1+0x28c] ;  /* 0x00028c0001277983 */ /* 0x000ea20000300800 */
[----:B------:R-:W-:Y:S02]  /*25830*/  F2FP.SATFINITE.E5M2.F32.PACK_AB_MERGE_C R11, RZ, R3, RZ ;  /* 0x00000003ff0b723e */ /* 0x000fe400048060ff */
[----:B-1----:R-:W-:Y:S01]  /*25840*/  F2FP.SATFINITE.E5M2.F32.PACK_AB_MERGE_C R7, RZ, R4, RZ ;  /* 0x00000004ff07723e */ /* 0x002fe200048060ff */
[----:B----4-:R-:W-:Y:S02]  /*25850*/  FMUL R2, R36, UR20 ;  /* 0x0000001424027c20 */ /* 0x010fe40008400000 */
[----:B------:R-:W4:Y:S03]  /*25860*/  LDL.LU R36, [R1+0x290] ;  /* 0x0002900001247983 */ /* 0x000f260000300800 */
[----:B0-----:R-:W-:Y:S01]  /*25870*/  F2FP.SATFINITE.E5M2.F32.PACK_AB_MERGE_C R9, RZ, R2, RZ ;  /* 0x00000002ff09723e */ /* 0x001fe200048060ff */
[----:B------:R-:W-:-:S02]  /*25880*/  FMUL R3, R35, UR20 ;  /* 0x0000001423037c20 */ /* 0x000fc40008400000 */
        /* <DEDUP_REMOVED lines=11> */
[----:B------:R-:W-:Y:S02]  /*25940*/  ISETP.LT.OR P1, PT, R0, 0x11, !P3 ;  /* 0x000000110000780c */ /* 0x000fe40005f21670 */
[----:B0-----:R-:W-:-:S07]  /*25950*/  F2FP.SATFINITE.E5M2.F32.PACK_AB_MERGE_C R13, RZ, R3, RZ ;  /* 0x00000003ff0d723e */ /* 0x001fce00048060ff */
[----:B------:R0:W-:Y:S01]  /*25960*/  @!P2 STG.E.U8 desc[UR14][R28.64+0x9], R11 ;  /* 0x0000090b1c00a986 */ /* 0x0001e2000c10110e */
[----:B------:R-:W-:Y:S01]  /*25970*/  ISETP.LT.OR P2, PT, R0, 0x12, !P6 ;  /* 0x000000120000780c */ /* 0x000fe20007741670 */
[----:B------:R-:W-:Y:S02]  /*25980*/  FMUL R3, R38, UR20 ;  /* 0x0000001426037c20 */ /* 0x000fe40008400000 */
[----:B------:R0:W-:Y:S01]  /*25990*/  @!P5 STG.E.U8 desc[UR14][R30.64+0x10], R7 ;  /* 0x000010071e00d986 */ /* 0x0001e2000c10110e */
[----:B------:R-:W-:-:S03]  /*259a0*/  ISETP.LT.OR P5, PT, R0, 0x12, !P3 ;  /* 0x000000120000780c */ /* 0x000fc60005fa1670 */
[----:B------:R-:W3:Y:S01]  /*259b0*/  LDL.LU R38, [R1+0x2a0] ;  /* 0x0002a00001267983 */ /* 0x000ee20000300800 */
[----:B-1----:R-:W-:Y:S02]  /*259c0*/  F2FP.SATFINITE.E5M2.F32.PACK_AB_MERGE_C R5, RZ, R4, RZ ;  /* 0x00000004ff05723e */ /* 0x002fe400048060ff */
[----:B0-----:R-:W-:Y:S02]  /*259d0*/  F2FP.SATFINITE.E5M2.F32.PACK_AB_MERGE_C R11, RZ, R3, RZ ;  /* 0x00000003ff0b723e */ /* 0x001fe400048060ff */
        /* <DEDUP_REMOVED lines=22> */
[----:B------:R-:W-:Y:S01]  /*25b40*/  @!P2 STG.E.U8 desc[UR14][R30.64+0x19], R11 ;  /* 0x0000190b1e00a986 */ /* 0x000fe2000c10110e */
[----:B------:R-:W-:-:S03]  /*25b50*/  ISETP.LT.OR P2, PT, R0, 0x1a, !P3 ;  /* 0x0000001a0000780c */ /* 0x000fc60005f41670 */
[----:B------:R0:W-:Y:S01]  /*25b60*/  @!P1 STG.E.U8 desc[UR14][R30.64+0x18], R7 ;  /* 0x000018071e009986 */ /* 0x0001e2000c10110e */
[----:B------:R-:W-:-:S03]  /*25b70*/  ISETP.LT.OR P1, PT, R0, 0x21, !P6 ;  /* 0x000000210000780c */ /* 0x000fc60007721670 */
[----:B------:R1:W-:Y:S01]  /*25b80*/  @!P5 STG.E.U8 desc[UR14][R28.64+0x18], R9 ;  /* 0x000018091c00d986 */ /* 0x0003e2000c10110e */
[----:B------:R-:W-:-:S05]  /*25b90*/  ISETP.LT.OR P5, PT, R0, 0x22, !P6 ;  /* 0x000000220000780c */ /* 0x000fca00077a1670 */
[----:B------:R1:W-:Y:S01]  /*25ba0*/  @!P2 STG.E.U8 desc[UR14][R28.64+0x19], R5 ;  /* 0x000019051c00a986 */ /* 0x0003e2000c10110e */
[----:B0-----:R-:W-:-:S03]  /*25bb0*/  F2FP.SATFINITE.E5M2.F32.PACK_AB_MERGE_C R7, RZ, R4, RZ ;  /* 0x00000004ff07723e */ /* 0x001fc600048060ff */
[----:B------:R-:W-:Y:S01]  /*25bc0*/  @!P1 STG.E.U8 desc[UR14][R30.64+0x20], R13 ;  /* 0x0000200d1e009986 */ /* 0x000fe2000c10110e */
[----:B------:R-:W-:Y:S01]  /*25bd0*/  ISETP.LT.OR P1, PT, R0, 0x21, !P3 ;  /* 0x000000210000780c */ /* 0x000fe20005f21670 */
[----:B------:R-:W-:Y:S02]  /*25be0*/  FMUL R4, R38, UR20 ;  /* 0x0000001426047c20 */ /* 0x000fe40008400000 */
[----:B------:R-:W3:Y:S01]  /*25bf0*/  LDL.LU R38, [R1+0x2bc] ;  /* 0x0002bc0001267983 */ /* 0x000ee20000300800 */
[----:B-1----:R-:W-:Y:S02]  /*25c00*/  F2FP.SATFINITE.E5M2.F32.PACK_AB_MERGE_C R9, RZ, R2, RZ ;  /* 0x00000002ff09723e */ /* 0x002fe400048060ff */
[----:B------:R-:W-:Y:S02]  /*25c10*/  F2FP.SATFINITE.E5M2.F32.PACK_AB_MERGE_C R11, RZ, R3, RZ ;  /* 0x00000003ff0b723e */ /* 0x000fe400048060ff */
[----:B------:R-:W-:Y:S01]  /*25c20*/  F2FP.SATFINITE.E5M2.F32.PACK_AB_MERGE_C R5, RZ, R4, RZ ;  /* 0x00000004ff05723e */ /* 0x000fe200048060ff */
[----:B------:R0:W-:Y:S04]  /*25c30*/  @!P5 STG.E.U8 desc[UR14][R30.64+0x21], R7 ;  /* 0x000021071e00d986 */ /* 0x0001e8000c10110e */
[----:B------:R1:W-:Y:S01]  /*25c40*/  @!P1 STG.E.U8 desc[UR14][R28.64+0x20], R9 ;  /* 0x000020091c009986 */ /* 0x0003e2000c10110e */
[----:B--2---:R-:W-:-:S03]  /*25c50*/  FMUL R2, R37, UR20 ;  /* 0x0000001425027c20 */ /* 0x004fc60008400000 */
[----:B------:R-:W2:Y:S01]  /*25c60*/  LDL.LU R37, [R1+0x2c0] ;  /* 0x0002c00001257983 */ /* 0x000ea20000300800 */
[----:B------:R-:W-:-:S03]  /*25c70*/  FMUL R3, R39, UR20 ;  /* 0x0000001427037c20 */ /* 0x000fc60008400000 */
[----:B------:R-:W2:Y:S01]  /*25c80*/  LDL.LU R39, [R1+0x2c4] ;  /* 0x0002c40001277983 */ /* 0x000ea20000300800 */
[----:B0-----:R-:W-:Y:S02]  /*25c90*/  F2FP.SATFINITE.E5M2.F32.PACK_AB_MERGE_C R7, RZ, R2, RZ ;  /* 0x00000002ff07723e */ /* 0x001fe400048060ff */
        /* <DEDUP_REMOVED lines=16> */
[----:B------:R-:W-:-:S09]  /*25da0*/  ISETP.LT.OR P5, PT, R0, 0x2a, !P3 ;  /* 0x0000002a0000780c */ /* 0x000fd20005fa1670 */
[----:B------:R1:W-:Y:S01]  /*25db0*/  @!P2 STG.E.U8 desc[UR14][R30.64+0x29], R7 ;  /* 0x000029071e00a986 */ /* 0x0003e2000c10110e */
[C---:B------:R-:W-:Y:S02]  /*25dc0*/  ISETP.LT.OR P2, PT, R0.reuse, 0x32, !P6 ;  /* 0x000000320000780c */ /* 0x040fe40007741670 */
[----:B0-----:R-:W-:Y:S01]  /*25dd0*/  F2FP.SATFINITE.E5M2.F32.PACK_AB_MERGE_C R5, RZ, R2, RZ ;  /* 0x00000002ff05723e */ /* 0x001fe200048060ff */
[----:B------:R-:W-:Y:S01]  /*25de0*/  @!P1 STG.E.U8 desc[UR14][R28.64+0x28], R13 ;  /* 0x0000280d1c009986 */ /* 0x000fe2000c10110e */
[----:B------:R-:W-:Y:S01]  /*25df0*/  ISETP.LT.OR P1, PT, R0, 0x31, !P6 ;  /* 0x000000310000780c */ /* 0x000fe20007721670 */
[----:B------:R-:W-:Y:S02]  /*25e00*/  FMUL R2, R38, UR20 ;  /* 0x0000001426027c20 */ /* 0x000fe40008400000 */
[----:B------:R0:W-:Y:S01]  /*25e10*/  @!P5 STG.E.U8 desc[UR14][R28.64+0x29], R9 ;  /* 0x000029091c00d986 */ /* 0x0001e2000c10110e */
[----:B------:R-:W-:-:S03]  /*25e20*/  ISETP.LT.OR P5, PT, R0, 0x31, !P3 ;  /* 0x000000310000780c */ /* 0x000fc60005fa1670 */
[----:B------:R-:W3:Y:S01]  /*25e30*/  LDL.LU R38, [R1+0x2d8] ;  /* 0x0002d80001267983 */ /* 0x000ee20000300800 */
[----:B------:R-:W-:Y:S02]  /*25e40*/  F2FP.SATFINITE.E5M2.F32.PACK_AB_MERGE_C R11, RZ, R3, RZ ;  /* 0x00000003ff0b723e */ /* 0x000fe400048060ff */
[----:B-1----:R-:W-:Y:S02]  /*25e50*/  F2FP.SATFINITE.E5M2.F32.PACK_AB_MERGE_C R7, RZ, R4, RZ ;  /* 0x00000004ff07723e */ /* 0x002fe400048060ff */
[----:B0-----:R-:W-:Y:S01]  /*25e60*/  F2FP.SATFINITE.E5M2.F32.PACK_AB_MERGE_C R9, RZ, R2, RZ ;  /* 0x00000002ff09723e */ /* 0x001fe200048060ff */
[----:B------:R0:W-:Y:S04]  /*25e70*/  @!P1 STG.E.U8 desc[UR14][R30.64+0x30], R5 ;  /* 0x000030051e009986 */ /* 0x0001e8000c10110e */
[----:B------:R-:W-:Y:S04]  /*25e80*/  @!P2 STG.E.U8 desc[UR14][R30.64+0x31], R11 ;  /* 0x0000310b1e00a986 */ /* 0x000fe8000c10110e */
[----:B------:R1:W-:Y:S01]  /*25e90*/  @!P5 STG.E.U8 desc[UR14][R28.64+0x30], R7 ;  /* 0x000030071c00d986 */ /* 0x0003e2000c10110e */
[----:B--2---:R-:W-:-:S03]  /*25ea0*/  FMUL R3, R37, UR20 ;  /* 0x0000001425037c20 */ /* 0x004fc60008400000 */
[----:B------:R-:W2:Y:S01]  /*25eb0*/  LDL.LU R37, [R1+0x2dc] ;  /* 0x0002dc0001257983 */ /* 0x000ea20000300800 */
[----:B------:R-:W-:-:S03]  /*25ec0*/  FMUL R4, R39, UR20 ;  /* 0x0000001427047c20 */ /* 0x000fc60008400000 */
[----:B------:R-:W2:Y:S01]  /*25ed0*/  LDL.LU R39, [R1+0x2e0] ;  /* 0x0002e00001277983 */ /* 0x000ea20000300800 */
[----:B------:R-:W-:Y:S02]  /*25ee0*/  F2FP.SATFINITE.E5M2.F32.PACK_AB_MERGE_C R13, RZ, R3, RZ ;  /* 0x00000003ff0d723e */ /* 0x000fe400048060ff */
[----:B0-----:R-:W-:Y:S01]  /*25ef0*/  F2FP.SATFINITE.E5M2.F32.PACK_AB_MERGE_C R5, RZ, R4, RZ ;  /* 0x00000004ff05723e */ /* 0x001fe200048060ff */
        /* <DEDUP_REMOVED lines=11> */
[----:B------:R-:W-:Y:S02]  /*25fb0*/  ISETP.LT.OR P5, PT, R0, 0x3a, !P6 ;  /* 0x0000003a0000780c */ /* 0x000fe400077a1670 */
[----:B------:R-:W-:-:S07]  /*25fc0*/  F2FP.SATFINITE.E5M2.F32.PACK_AB_MERGE_C R11, RZ, R3, RZ ;  /* 0x00000003ff0b723e */ /* 0x000fce00048060ff */
[----:B------:R0:W-:Y:S01]  /*25fd0*/  @!P2 STG.E.U8 desc[UR14][R28.64+0x31], R9 ;  /* 0x000031091c00a986 */ /* 0x0001e2000c10110e */
[----:B------:R-:W-:-:S03]  /*25fe0*/  ISETP.LT.OR P2, PT, R0, 0x3a, !P3 ;  /* 0x0000003a0000780c */ /* 0x000fc60005f41670 */
[----:B------:R-:W-:Y:S01]  /*25ff0*/  @!P1 STG.E.U8 desc[UR14][R30.64+0x38], R13 ;  /* 0x0000380d1e009986 */ /* 0x000fe2000c10110e */
[----:B------:R-:W-:-:S03]  /*26000*/  ISETP.LT.OR P1, PT, R0, 0x39, !P3 ;  /* 0x000000390000780c */ /* 0x000fc60005f21670 */
[----:B------:R1:W-:Y:S01]  /*26010*/  @!P5 STG.E.U8 desc[UR14][R30.64+0x39], R5 ;  /* 0x000039051e00d986 */ /* 0x0003e2000c10110e */
[----:B------:R-:W-:Y:S02]  /*26020*/  ISETP.LT.OR P5, PT, R0, 0x41, !P6 ;  /* 0x000000410000780c */ /* 0x000fe400077a1670 */
[----:B0-----:R-:W-:Y:S01]  /*26030*/  F2FP.SATFINITE.E5M2.F32.PACK_AB_MERGE_C R9, RZ, R4, RZ ;  /* 0x00000004ff09723e */ /* 0x001fe200048060ff */
[----:B------:R-:W-:Y:S02]  /*26040*/  FMUL R3, R38, UR20 ;  /* 0x0000001426037c20 */ /* 0x000fe40008400000 */
[----:B------:R-:W3:Y:S01]  /*26050*/  LDL.LU R38, [R1+0x2f4] ;  /* 0x0002f40001267983 */ /* 0x000ee20000300800 */
[----:B-1----:R-:W-:Y:S02]  /*26060*/  F2FP.SATFINITE.E5M2.F32.PACK_AB_MERGE_C R5, RZ, R2, RZ ;  /* 0x00000002ff05723e */ /* 0x002fe400048060ff */
[----:B------:R-:W-:Y:S01]  /*26070*/  F2FP.SATFINITE.E5M2.F32.PACK_AB_MERGE_C R13, RZ, R3, RZ ;  /* 0x00000003ff0d723e */ /* 0x000fe200048060ff */
[----:B------:R0:W-:Y:S04]  /*26080*/  @!P1 STG.E.U8 desc[UR14][R28.64+0x38], R7 ;  /* 0x000038071c009986 */ /* 0x0001e8000c10110e */
[----:B------:R-:W-:Y:S04]  /*26090*/  @!P2 STG.E.U8 desc[UR14][R28.64+0x39], R11 ;  /* 0x0000390b1c00a986 */ /* 0x000fe8000c10110e */
        /* <DEDUP_REMOVED lines=23> */
[----:B------:R1:W-:Y:S01]  /*26210*/  @!P5 STG.E.U8 desc[UR14][R28.64+0x41], R7 ;  /* 0x000041071c00d986 */ /* 0x0003e2000c10110e */
[----:B------:R-:W-:Y:S02]  /*26220*/  ISETP.LT.OR P5, PT, R0, 0x49, !P3 ;  /* 0x000000490000780c */ /* 0x000fe40005fa1670 */
[----:B0-----:R-:W-:-:S03]  /*26230*/  F2FP.SATFINITE.E5M2.F32.PACK_AB_MERGE_C R5, RZ, R4, RZ ;  /* 0x00000004ff05723e */ /* 0x001fc600048060ff */
[----:B------:R-:W-:Y:S01]  /*26240*/  @!P2 STG.E.U8 desc[UR14][R30.64+0x49], R11 ;  /* 0x0000490b1e00a986 */ /* 0x000fe2000c10110e */
[----:B------:R-:W-:Y:S02]  /*26250*/  ISETP.LT.OR P2, PT, R0, 0x4a, !P3 ;  /* 0x0000004a0000780c */ /* 0x000fe40005f41670 */
[----:B-1----:R-:W-:Y:S01]  /*26260*/  F2FP.SATFINITE.E5M2.F32.PACK_AB_MERGE_C R13, RZ, R3, RZ ;  /* 0x00000003ff0d723e */ /* 0x002fe200048060ff */
[----:B------:R-:W-:Y:S02]  /*26270*/  FMUL R4, R38, UR20 ;  /* 0x0000001426047c20 */ /* 0x000fe40008400000 */
[----:B------:R-:W3:Y:S01]  /*26280*/  LDL.LU R38, [R1+0x310] ;  /* 0x0003100001267983 */ /* 0x000ee20000300800 */
[----:B------:R-:W-:-:S03]  /*26290*/  F2FP.SATFINITE.E5M2.F32.PACK_AB_MERGE_C R7, RZ, R2, RZ ;  /* 0x00000002ff07723e */ /* 0x000fc600048060ff */
[----:B------:R0:W-:Y:S04]  /*262a0*/  @!P1 STG.E.U8 desc[UR14][R30.64+0x48], R9 ;  /* 0x000048091e009986 */ /* 0x0001e8000c10110e */
[----:B------:R1:W-:Y:S01]  /*262b0*/  @!P5 STG.E.U8 desc[UR14][R28.64+0x48], R5 ;  /* 0x000048051c00d986 */ /* 0x0003e2000c10110e */
[----:B0-----:R-:W-:-:S03]  /*262c0*/  F2FP.SATFINITE.E5M2.F32.PACK_AB_MERGE_C R9, RZ, R4, RZ ;  /* 0x00000004ff09723e */ /* 0x001fc600048060ff */
[----:B------:R0:W-:Y:S01]  /*262d0*/  @!P2 STG.E.U8 desc[UR14][R28.64+0x49], R7 ;  /* 0x000049071c00a986 */ /* 0x0001e2000c10110e */
[----:B--2---:R-:W-:-:S03]  /*262e0*/  FMUL R2, R37, UR20 ;  /* 0x0000001425027c20 */ /* 0x004fc60008400000 */
[----:B------:R-:W2:Y:S01]  /*262f0*/  LDL.LU R37, [R1+0x314] ;  /* 0x0003140001257983 */ /* 0x000ea20000300800 */
[----:B------:R-:W-:-:S03]  /*26300*/  FMUL R3, R39, UR20 ;  /* 0x0000001427037c20 */ /* 0x000fc60008400000 */
[----:B------:R-:W2:Y:S01]  /*26310*/  LDL.LU R39, [R1+0x318] ;  /* 0x0003180001277983 */ /* 0x000ea20000300800 */
[----:B-1----:R-:W-:Y:S02]  /*26320*/  F2FP.SATFINITE.E5M2.F32.PACK_AB_MERGE_C R5, RZ, R2, RZ ;  /* 0x00000002ff05723e */ /* 0x002fe400048060ff */
[----:B------:R-:W-:Y:S01]  /*26330*/  F2FP.SATFINITE.E5M2.F32.PACK_AB_MERGE_C R11, RZ, R3, RZ ;  /* 0x00000003ff0b723e */ /* 0x000fe200048060ff */
        /* <DEDUP_REMOVED lines=16> */
[----:B------:R-:W-:Y:S01]  /*26440*/  @!P2 STG.E.U8 desc[UR14][R28.64+0x51], R11 ;  /* 0x0000510b1c00a986 */ /* 0x000fe2000c10110e */
[----:B------:R-:W-:-:S05]  /*26450*/  ISETP.LT.OR P2, PT, R0, 0x5a, !P6 ;  /* 0x0000005a0000780c */ /* 0x000fca0007741670 */
[----:B------:R1:W-:Y:S01]  /*26460*/  @!P1 STG.E.U8 desc[UR14][R28.64+0x50], R5 ;  /* 0x000050051c009986 */ /* 0x0003e2000c10110e */
[----:B0-----:R-:W-:-:S03]  /*26470*/  F2FP.SATFINITE.E5M2.F32.PACK_AB_MERGE_C R9, RZ, R2, RZ ;  /* 0x00000002ff09723e */ /* 0x001fc600048060ff */
[----:B------:R0:W-:Y:S01]  /*26480*/  @!P5 STG.E.U8 desc[UR14][R30.64+0x58], R7 ;  /* 0x000058071e00d986 */ /* 0x0001e2000c10110e */
[----:B------:R-:W-:Y:S01]  /*26490*/  ISETP.LT.OR P5, PT, R0, 0x5a, !P3 ;  /* 0x0000005a0000780c */ /* 0x000fe20005fa1670 */
[----:B------:R-:W-:Y:S02]  /*264a0*/  FMUL R2, R38, UR20 ;  /* 0x0000001426027c20 */ /* 0x000fe40008400000 */
[----:B------:R-:W3:Y:S01]  /*264b0*/  LDL.LU R38, [R1+0x32c] ;  /* 0x00032c0001267983 */ /* 0x000ee20000300800 */
[----:B------:R-:W-:Y:S02]  /*264c0*/  F2FP.SATFINITE.E5M2.F32.PACK_AB_MERGE_C R13, RZ, R3, RZ ;  /* 0x00000003ff0d723e */ /* 0x000fe400048060ff */
[----:B-1----:R-:W-:Y:S02]  /*264d0*/  F2FP.SATFINITE.E5M2.F32.PACK_AB_MERGE_C R5, RZ, R4, RZ ;  /* 0x00000004ff05723e */ /* 0x002fe400048060ff */
[----:B0-----:R-:W-:Y:S01]  /*264e0*/  F2FP.SATFINITE.E5M2.F32.PACK_AB_MERGE_C R7, RZ, R2, RZ ;  /* 0x00000002ff07723e */ /* 0x001fe200048060ff */
[----:B------:R0:W-:Y:S04]  /*264f0*/  @!P2 STG.E.U8 desc[UR14][R30.64+0x59], R9 ;  /* 0x000059091e00a986 */ /* 0x0001e8000c10110e */
        /* <DEDUP_REMOVED lines=21> */
[----:B------:R-:W-:Y:S01]  /*26650*/  @!P2 STG.E.U8 desc[UR14][R30.64+0x61], R11 ;  /* 0x0000610b1e00a986 */ /* 0x000fe2000c10110e */
[----:B------:R-:W-:Y:S02]  /*26660*/  ISETP.LT.OR P2, PT, R0, 0x62, !P3 ;  /* 0x000000620000780c */ /* 0x000fe40005f41670 */
[----:B0-----:R-:W-:-:S07]  /*26670*/  F2FP.SATFINITE.E5M2.F32.PACK_AB_MERGE_C R13, RZ, R3, RZ ;  /* 0x00000003ff0d723e */ /* 0x001fce00048060ff */
[----:B------:R0:W-:Y:S01]  /*26680*/  @!P1 STG.E.U8 desc[UR14][R30.64+0x60], R7 ;  /* 0x000060071e009986 */ /* 0x0001e2000c10110e */
[----:B------:R-:W-:-:S03]  /*26690*/  ISETP.LT.OR P1, PT, R0, 0x69, !P6 ;  /* 0x000000690000780c */ /* 0x000fc60007721670 */
[----:B------:R1:W-:Y:S01]  /*266a0*/  @!P5 STG.E.U8 desc[UR14][R28.64+0x60], R9 ;  /* 0x000060091c00d986 */ /* 0x0003e2000c10110e */
[----:B------:R-:W-:Y:S01]  /*266b0*/  ISETP.LT.OR P5, PT, R0, 0x6a, !P6 ;  /* 0x0000006a0000780c */ /* 0x000fe200077a1670 */
[----:B------:R-:W-:Y:S02]  /*266c0*/  FMUL R3, R38, UR20 ;  /* 0x0000001426037c20 */ /* 0x000fe40008400000 */
[----:B------:R-:W3:Y:S01]  /*266d0*/  LDL.LU R38, [R1+0x348] ;  /* 0x0003480001267983 */ /* 0x000ee20000300800 */
[----:B0-----:R-:W-:Y:S02]  /*266e0*/  F2FP.SATFINITE.E5M2.F32.PACK_AB_MERGE_C R7, RZ, R4, RZ ;  /* 0x00000004ff07723e */ /* 0x001fe400048060ff */
[----:B------:R-:W-:Y:S02]  /*266f0*/  F2FP.SATFINITE.E5M2.F32.PACK_AB_MERGE_C R11, RZ, R3, RZ ;  /* 0x00000003ff0b723e */ /* 0x000fe400048060ff */
[----:B-1----:R-:W-:Y:S01]  /*26700*/  F2FP.SATFINITE.E5M2.F32.PACK_AB_MERGE_C R9, RZ, R2, RZ ;  /* 0x00000002ff09723e */ /* 0x002fe200048060ff */
        /* <DEDUP_REMOVED lines=64> */
[----:B------:R-:W-:-:S03]  /*26b10*/  ISETP.LT.OR P1, PT, R0, 0x81, !P3 ;  /* 0x000000810000780c */ /* 0x000fc60005f21670 */
        /* <DEDUP_REMOVED lines=186> */
[----:B------:R-:W-:Y:S01]  /*276c0*/  FMUL R3, R40, UR20 ;  /* 0x0000001428037c20 */ /* 0x000fe20008400000 */
[----:B0-----:R-:W-:-:S04]  /*276d0*/  F2FP.SATFINITE.E5M2.F32.PACK_AB_MERGE_C R5, RZ, R2, RZ ;  /* 0x00000002ff05723e */ /* 0x001fc800048060ff */
[----:B------:R-:W-:Y:S01]  /*276e0*/  F2FP.SATFINITE.E5M2.F32.PACK_AB_MERGE_C R13, RZ, R3, RZ ;  /* 0x00000003ff0d723e */ /* 0x000fe200048060ff */
[----:B----4-:R-:W-:Y:S02]  /*276f0*/  FMUL R4, R36, UR20 ;  /* 0x0000001424047c20 */ /* 0x010fe40008400000 */
[----:B------:R-:W4:Y:S03]  /*27700*/  LDL.LU R36, [R1+0x418] ;  /* 0x0004180001247983 */ /* 0x000f260000300800 */
[----:B-1----:R-:W-:Y:S01]  /*27710*/  F2FP.SATFINITE.E5M2.F32.PACK_AB_MERGE_C R7, RZ, R4, RZ ;  /* 0x00000004ff07723e */ /* 0x002fe200048060ff */
[----:B------:R-:W-:Y:S02]  /*27720*/  FMUL R2, R35, UR20 ;  /* 0x0000001423027c20 */ /* 0x000fe40008400000 */
        /* <DEDUP_REMOVED lines=8> */
[----:B------:R-:W-:-:S03]  /*277b0*/  ISETP.LT.OR P1, PT, R0, 0xd1, !P3 ;  /* 0x000000d10000780c */ /* 0x000fc60005f21670 */
[----:B------:R-:W3:Y:S04]  /*277c0*/  LDL.LU R42, [R1+0x42c] ;  /* 0x00042c00012a7983 */ /* 0x000ee80000300800 */
[----:B------:R-:W3:Y:S04]  /*277d0*/  LDL.LU R40, [R1+0x430] ;  /* 0x0004300001287983 */ /* 0x000ee80000300800 */
[----:B------:R0:W-:Y:S01]  /*277e0*/  @!P2 STG.E.U8 desc[UR14][R28.64+0xc9], R11 ;  /* 0x0000c90b1c00a986 */ /* 0x0001e2000c10110e */
[----:B------:R-:W-:-:S03]  /*277f0*/  ISETP.LT.OR P2, PT, R0, 0xd2, !P6 ;  /* 0x000000d20000780c */ /* 0x000fc60007741670 */
[----:B------:R1:W-:Y:S01]  /*27800*/  @!P5 STG.E.U8 desc[UR14][R30.64+0xd0], R9 ;  /* 0x0000d0091e00d986 */ /* 0x0003e2000c10110e */
[----:B------:R-:W-:Y:S02]  /*27810*/  ISETP.LT.OR P5, PT, R0, 0xd2, !P3 ;  /* 0x000000d20000780c */ /* 0x000fe40005fa1670 */
[----:B0-----:R-:W-:-:S07]  /*27820*/  F2FP.SATFINITE.E5M2.F32.PACK_AB_MERGE_C R11, RZ, R3, RZ ;  /* 0x00000003ff0b723e */ /* 0x001fce00048060ff */
[----:B------:R0:W-:Y:S01]  /*27830*/  @!P2 STG.E.U8 desc[UR14][R30.64+0xd1], R5 ;  /* 0x0000d1051e00a986 */ /* 0x0001e2000c10110e */
[C---:B------:R-:W-:Y:S02]  /*27840*/  ISETP.LT.OR P2, PT, R0.reuse, 0xda, !P6 ;  /* 0x000000da0000780c */ /* 0x040fe40007741670 */
[----:B-1----:R-:W-:Y:S01]  /*27850*/  F2FP.SATFINITE.E5M2.F32.PACK_AB_MERGE_C R9, RZ, R2, RZ ;  /* 0x00000002ff09723e */ /* 0x002fe200048060ff */
[----:B------:R-:W-:Y:S01]  /*27860*/  @!P1 STG.E.U8 desc[UR14][R28.64+0xd0], R13 ;  /* 0x0000d00d1c009986 */ /* 0x000fe2000c10110e */
[C---:B------:R-:W-:Y:S01]  /*27870*/  ISETP.LT.OR P1, PT, R0.reuse, 0xd9, !P6 ;  /* 0x000000d90000780c */ /* 0x040fe20007721670 */
[----:B------:R-:W-:Y:S02]  /*27880*/  FMUL R2, R39, UR20 ;  /* 0x0000001427027c20 */ /* 0x000fe40008400000 */
[----:B------:R1:W-:Y:S01]  /*27890*/  @!P5 STG.E.U8 desc[UR14][R28.64+0xd1], R7 ;  /* 0x0000d1071c00d986 */ /* 0x0003e2000c10110e */
[----:B------:R-:W-:Y:S01]  /*278a0*/  ISETP.LT.OR P5, PT, R0, 0xd9, !P3 ;  /* 0x000000d90000780c */ /* 0x000fe20005fa1670 */
[----:B------:R-:W-:-:S02]  /*278b0*/  FMUL R3, R38, UR20 ;  /* 0x0000001426037c20 */ /* 0x000fc40008400000 */
[----:B------:R-:W3:Y:S04]  /*278c0*/  LDL.LU R39, [R1+0x434] ;  /* 0x0004340001277983 */ /* 0x000ee80000300800 */
[----:B------:R-:W3:Y:S01]  /*278d0*/  LDL.LU R38, [R1+0x438] ;  /* 0x0004380001267983 */ /* 0x000ee20000300800 */
[----:B0-----:R-:W-:Y:S02]  /*278e0*/  F2FP.SATFINITE.E5M2.F32.PACK_AB_MERGE_C R5, RZ, R4, RZ ;  /* 0x00000004ff05723e */ /* 0x001fe400048060ff */
[----:B-1----:R-:W-:Y:S01]  /*278f0*/  F2FP.SATFINITE.E5M2.F32.PACK_AB_MERGE_C R7, RZ, R2, RZ ;  /* 0x00000002ff07723e */ /* 0x002fe200048060ff */
[----:B------:R0:W-:Y:S01]  /*27900*/  @!P1 STG.E.U8 desc[UR14][R30.64+0xd8], R9 ;  /* 0x0000d8091e009986 */ /* 0x0001e2000c10110e */
[----:B------:R-:W-:-:S03]  /*27910*/  F2FP.SATFINITE.E5M2.F32.PACK_AB_MERGE_C R13, RZ, R3, RZ ;  /* 0x00000003ff0d723e */ /* 0x000fc600048060ff */
[----:B------:R-:W-:Y:S04]  /*27920*/  @!P2 STG.E.U8 desc[UR14][R30.64+0xd9], R11 ;  /* 0x0000d90b1e00a986 */ /* 0x000fe8000c10110e */
[----:B------:R1:W-:Y:S01]  /*27930*/  @!P5 STG.E.U8 desc[UR14][R28.64+0xd8], R5 ;  /* 0x0000d8051c00d986 */ /* 0x0003e2000c10110e */
[----:B--2---:R-:W-:-:S03]  /*27940*/  FMUL R4, R37, UR20 ;  /* 0x0000001425047c20 */ /* 0x004fc60008400000 */
[----:B------:R-:W2:Y:S02]  /*27950*/  LDL.LU R37, [R1+0x43c] ;  /* 0x00043c0001257983 */ /* 0x000ea40000300800 */
[----:B0-----:R-:W-:Y:S01]  /*27960*/  F2FP.SATFINITE.E5M2.F32.PACK_AB_MERGE_C R9, RZ, R4, RZ ;  /* 0x00000004ff09723e */ /* 0x001fe200048060ff */
        /* <DEDUP_REMOVED lines=15> */
[----:B------:R-:W-:-:S03]  /*27a60*/  ISETP.LT.OR P1, PT, R0, 0xe1, !P3 ;  /* 0x000000e10000780c */ /* 0x000fc60005f21670 */
[----:B------:R1:W-:Y:S01]  /*27a70*/  @!P5 STG.E.U8 desc[UR14][R30.64+0xe1], R9 ;  /* 0x0000e1091e00d986 */ /* 0x0003e2000c10110e */
[----:B------:R-:W-:Y:S02]  /*27a80*/  ISETP.LT.OR P5, PT, R0, 0xe9, !P6 ;  /* 0x000000e90000780c */ /* 0x000fe400077a1670 */
[----:B------:R-:W-:Y:S02]  /*27a90*/  F2FP.SATFINITE.E5M2.F32.PACK_AB_MERGE_C R11, RZ, R3, RZ ;  /* 0x00000003ff0b723e */ /* 0x000fe400048060ff */
[----:B0-----:R-:W-:-:S03]  /*27aa0*/  F2FP.SATFINITE.E5M2.F32.PACK_AB_MERGE_C R7, RZ, R4, RZ ;  /* 0x00000004ff07723e */ /* 0x001fc600048060ff */
[----:B------:R-:W-:Y:S01]  /*27ab0*/  @!P2 STG.E.U8 desc[UR14][R28.64+0xe1], R11 ;  /* 0x0000e10b1c00a986 */ /* 0x000fe2000c10110e */
[----:B------:R-:W-:-:S03]  /*27ac0*/  ISETP.LT.OR P2, PT, R0, 0xea, !P6 ;  /* 0x000000ea0000780c */ /* 0x000fc60007741670 */
[----:B------:R0:W-:Y:S01]  /*27ad0*/  @!P1 STG.E.U8 desc[UR14][R28.64+0xe0], R5 ;  /* 0x0000e0051c009986 */ /* 0x0001e2000c10110e */
[----:B------:R-:W-:-:S03]  /*27ae0*/  ISETP.LT.OR P1, PT, R0, 0xe9, !P3 ;  /* 0x000000e90000780c */ /* 0x000fc60005f21670 */
[----:B------:R0:W-:Y:S01]  /*27af0*/  @!P5 STG.E.U8 desc[UR14][R30.64+0xe8], R7 ;  /* 0x0000e8071e00d986 */ /* 0x0001e2000c10110e */
[----:B------:R-:W-:Y:S01]  /*27b00*/  ISETP.LT.OR P5, PT, R0, 0xea, !P3 ;  /* 0x000000ea0000780c */ /* 0x000fe20005fa1670 */
[----:B------:R-:W-:Y:S01]  /*27b10*/  FMUL R3, R43, UR20 ;  /* 0x000000142b037c20 */ /* 0x000fe20008400000 */
[----:B------:R-:W-:Y:S01]  /*27b20*/  FMUL R4, R42, UR20 ;  /* 0x000000142a047c20 */ /* 0x000fe20008400000 */
[----:B-1----:R-:W-:-:S03]  /*27b30*/  F2FP.SATFINITE.E5M2.F32.PACK_AB_MERGE_C R9, RZ, R2, RZ ;  /* 0x00000002ff09723e */ /* 0x002fc600048060ff */
[----:B------:R-:W-:Y:S02]  /*27b40*/  F2FP.SATFINITE.E5M2.F32.PACK_AB_MERGE_C R13, RZ, R3, RZ ;  /* 0x00000003ff0d723e */ /* 0x000fe400048060ff */
[----:B0-----:R-:W-:Y:S01]  /*27b50*/  F2FP.SATFINITE.E5M2.F32.PACK_AB_MERGE_C R5, RZ, R4, RZ ;  /* 0x00000004ff05723e */ /* 0x001fe200048060ff */
[----:B------:R0:W-:Y:S01]  /*27b60*/  @!P2 STG.E.U8 desc[UR14][R30.64+0xe9], R9 ;  /* 0x0000e9091e00a986 */ /* 0x0001e2000c10110e */
[----:B------:R-:W-:-:S03]  /*27b70*/  ISETP.LT.OR P2, PT, R0, 0xf1, !P3 ;  /* 0x000000f10000780c */ /* 0x000fc60005f41670 */
[----:B------:R-:W-:Y:S01]  /*27b80*/  @!P1 STG.E.U8 desc[UR14][R28.64+0xe8], R13 ;  /* 0x0000e80d1c009986 */ /* 0x000fe2000c10110e */
[----:B------:R-:W-:-:S03]  /*27b90*/  ISETP.LT.OR P1, PT, R0, 0xf1, !P6 ;  /* 0x000000f10000780c */ /* 0x000fc60007721670 */
[----:B------:R-:W-:Y:S01]  /*27ba0*/  @!P5 STG.E.U8 desc[UR14][R28.64+0xe9], R5 ;  /* 0x0000e9051c00d986 */ /* 0x000fe2000c10110e */
[----:B------:R-:W-:Y:S01]  /*27bb0*/  ISETP.LT.OR P5, PT, R0, 0xf2, !P6 ;  /* 0x000000f20000780c */ /* 0x000fe200077a1670 */
[----:B------:R-:W-:Y:S01]  /*27bc0*/  FMUL R2, R40, UR20 ;  /* 0x0000001428027c20 */ /* 0x000fe20008400000 */
[----:B------:R-:W-:Y:S01]  /*27bd0*/  FMUL R3, R39, UR20 ;  /* 0x0000001427037c20 */ /* 0x000fe20008400000 */
[----:B------:R-:W-:-:S03]  /*27be0*/  FMUL R4, R38, UR20 ;  /* 0x0000001426047c20 */ /* 0x000fc60008400000 */
[----:B------:R-:W-:Y:S02]  /*27bf0*/  F2FP.SATFINITE.E5M2.F32.PACK_AB_MERGE_C R7, RZ, R2, RZ ;  /* 0x00000002ff07723e */ /* 0x000fe400048060ff */
[----:B------:R-:W-:Y:S02]  /*27c00*/  F2FP.SATFINITE.E5M2.F32.PACK_AB_MERGE_C R11, RZ, R3, RZ ;  /* 0x00000003ff0b723e */ /* 0x000fe400048060ff */
[----:B0-----:R-:W-:Y:S01]  /*27c10*/  F2FP.SATFINITE.E5M2.F32.PACK_AB_MERGE_C R9, RZ, R4, RZ ;  /* 0x00000004ff09723e */ /* 0x001fe200048060ff */
[----:B------:R0:W-:Y:S01]  /*27c20*/  @!P1 STG.E.U8 desc[UR14][R30.64+0xf0], R7 ;  /* 0x0000f0071e009986 */ /* 0x0001e2000c10110e */
[----:B------:R-:W-:-:S03]  /*27c30*/  ISETP.LT.OR P1, PT, R0, 0xf9, !P6 ;  /* 0x000000f90000780c */ /* 0x000fc60007721670 */
[----:B------:R1:W-:Y:S01]  /*27c40*/  @!P5 STG.E.U8 desc[UR14][R30.64+0xf1], R11 ;  /* 0x0000f10b1e00d986 */ /* 0x0003e2000c10110e */
[C---:B------:R-:W-:Y:S02]  /*27c50*/  ISETP.LT.OR P5, PT, R0.reuse, 0xf2, !P3 ;  /* 0x000000f20000780c */ /* 0x040fe40005fa1670 */
[C---:B------:R-:W-:Y:S01]  /*27c60*/  ISETP.LT.OR P6, PT, R0.reuse, 0xfa, !P6 ;  /* 0x000000fa0000780c */ /* 0x040fe200077c1670 */
[----:B------:R1:W-:Y:S01]  /*27c70*/  @!P2 STG.E.U8 desc[UR14][R28.64+0xf0], R9 ;  /* 0x0000f0091c00a986 */ /* 0x0003e2000c10110e */
[C---:B------:R-:W-:Y:S02]  /*27c80*/  ISETP.LT.OR P2, PT, R0.reuse, 0xf9, !P3 ;  /* 0x000000f90000780c */ /* 0x040fe40005f41670 */
[----:B------:R-:W-:Y:S01]  /*27c90*/  ISETP.LT.OR P3, PT, R0, 0xfa, !P3 ;  /* 0x000000fa0000780c */ /* 0x000fe20005f61670 */
[----:B--2---:R-:W-:-:S05]  /*27ca0*/  FMUL R0, R37, UR20 ;  /* 0x0000001425007c20 */ /* 0x004fca0008400000 */
[----:B0-----:R-:W-:-:S05]  /*27cb0*/  F2FP.SATFINITE.E5M2.F32.PACK_AB_MERGE_C R7, RZ, R0, RZ ;  /* 0x00000000ff07723e */ /* 0x001fca00048060ff */
[----:B------:R0:W-:Y:S01]  /*27cc0*/  @!P5 STG.E.U8 desc[UR14][R28.64+0xf1], R7 ;  /* 0x0000f1071c00d986 */ /* 0x0001e2000c10110e */
[----:B----4-:R-:W-:Y:S01]  /*27cd0*/  FMUL R2, R36, UR20 ;  /* 0x0000001424027c20 */ /* 0x010fe20008400000 */
[----:B------:R-:W-:Y:S01]  /*27ce0*/  FMUL R3, R35, UR20 ;  /* 0x0000001423037c20 */ /* 0x000fe20008400000 */
[----:B---3--:R-:W-:Y:S01]  /*27cf0*/  FMUL R4, R33, UR20 ;  /* 0x0000001421047c20 */ /* 0x008fe20008400000 */
[----:B------:R-:W-:Y:S02]  /*27d00*/  FMUL R5, R32, UR20 ;  /* 0x0000001420057c20 */ /* 0x000fe40008400000 */
[----:B-1----:R-:W-:Y:S02]  /*27d10*/  F2FP.SATFINITE.E5M2.F32.PACK_AB_MERGE_C R11, RZ, R2, RZ ;  /* 0x00000002ff0b723e */ /* 0x002fe400048060ff */
[----:B------:R-:W-:Y:S02]  /*27d20*/  F2FP.SATFINITE.E5M2.F32.PACK_AB_MERGE_C R3, RZ, R3, RZ ;  /* 0x00000003ff03723e */ /* 0x000fe400048060ff */
[----:B------:R-:W-:-:S02]  /*27d30*/  F2FP.SATFINITE.E5M2.F32.PACK_AB_MERGE_C R9, RZ, R4, RZ ;  /* 0x00000004ff09723e */ /* 0x000fc400048060ff */
[----:B------:R-:W-:Y:S01]  /*27d40*/  F2FP.SATFINITE.E5M2.F32.PACK_AB_MERGE_C R5, RZ, R5, RZ ;  /* 0x00000005ff05723e */ /* 0x000fe200048060ff */
[----:B------:R0:W-:Y:S04]  /*27d50*/  @!P1 STG.E.U8 desc[UR14][R30.64+0xf8], R11 ;  /* 0x0000f80b1e009986 */ /* 0x0001e8000c10110e */
[----:B------:R0:W-:Y:S04]  /*27d60*/  @!P6 STG.E.U8 desc[UR14][R30.64+0xf9], R3 ;  /* 0x0000f9031e00e986 */ /* 0x0001e8000c10110e */
[----:B------:R0:W-:Y:S04]  /*27d70*/  @!P2 STG.E.U8 desc[UR14][R28.64+0xf8], R9 ;  /* 0x0000f8091c00a986 */ /* 0x0001e8000c10110e */
[----:B------:R0:W-:Y:S02]  /*27d80*/  @!P3 STG.E.U8 desc[UR14][R28.64+0xf9], R5 ;  /* 0x0000f9051c00b986 */ /* 0x0001e4000c10110e */
.L_x_551:
[----:B------:R-:W-:Y:S05]  /*27d90*/  BSYNC B0 ;  /* 0x0000000000007941 */ /* 0x000fea0003800000 */
.L_x_37:
[----:B0-2---:R-:W2:Y:S04]  /*27da0*/  LDL.LU R3, [R1+0x454] ;  /* 0x0004540001037983 */ /* 0x005ea80000300800 */
[----:B-----5:R-:W2:Y:S01]  /*27db0*/  LDL.LU R2, [R1+0x458] ;  /* 0x0004580001027983 */ /* 0x020ea20000300800 */
[----:B------:R-:W-:Y:S01]  /*27dc0*/  ULDC UR6, c[0x0][0xc] ;  /* 0x0000030000067ab9 */ /* 0x000fe20000000800 */
[----:B------:R-:W-:Y:S01]  /*27dd0*/  ULDC UR7, c[0x0][0x10] ;  /* 0x0000040000077ab9 */ /* 0x000fe20000000800 */
[----:B---34-:R-:W2:Y:S01]  /*27de0*/  LDC R5, c[0x0][0x14] ;  /* 0x00000500ff057b82 */ /* 0x018ea20000000800 */
[----:B------:R-:W-:Y:S01]  /*27df0*/  UIMAD.WIDE.U32 UR6, UR6, UR7, URZ ;  /* 0x00000007060672a5 */ /* 0x000fe2000f8e003f */
[----:B------:R-:W-:Y:S01]  /*27e00*/  PRMT R0, RZ, 0x7610, R0 ;  /* 0x00007610ff007816 */ /* 0x000fe20000000000 */
[----:B------:R-:W-:-:S04]  /*27e10*/  UMOV UR9, 0xffffffff ;  /* 0xffffffff00097882 */ /* 0x000fc80000000000 */
[----:B--2---:R-:W-:-:S04]  /*27e20*/  IMAD.WIDE.U32 R2, R5, UR6, R2 ;  /* 0x0000000605027c25 */ /* 0x004fc8000f8e0002 */
[----:B------:R-:W-:Y:S01]  /*27e30*/  IMAD R5, R5, UR7, RZ ;  /* 0x0000000705057c24 */ /* 0x000fe2000f8e02ff */
[----:B------:R-:W-:Y:S01]  /*27e40*/  ULDC.64 UR6, c[0x0][0x650] ;  /* 0x0001940000067ab9 */ /* 0x000fe20000000a00 */
[----:B------:R-:W-:Y:S01]  /*27e50*/  IMAD.MOV.U32 R11, RZ, RZ, R2 ;  /* 0x000000ffff0b7224 */ /* 0x000fe200078e0002 */
[----:B------:R-:W-:Y:S01]  /*27e60*/  ISETP.GE.U32.AND P1, PT, R2, UR6, PT ;  /* 0x0000000602007c0c */ /* 0x000fe2000bf26070 */
[----:B------:R-:W-:Y:S02]  /*27e70*/  IMAD.IADD R13, R3, 0x1, R5 ;  /* 0x00000001030d7824 */ /* 0x000fe400078e0205 */
[----:B------:R-:W-:-:S03]  /*27e80*/  IMAD.MOV.U32 R2, RZ, RZ, -0x1 ;  /* 0xffffffffff027424 */ /* 0x000fc600078e00ff */
[----:B------:R0:W-:Y:S01]  /*27e90*/  STL [R1+0x454], R13 ;  /* 0x0004540d01007387 */ /* 0x0001e20000100800 */
[----:B------:R-:W-:-:S03]  /*27ea0*/  ISETP.GE.U32.AND.EX P1, PT, R13, UR7, PT, P1 ;  /* 0x000000070d007c0c */ /* 0x000fc6000bf26110 */
[----:B------:R0:W-:Y:S04]  /*27eb0*/  STL [R1+0x458], R11 ;  /* 0x0004580b01007387 */ /* 0x0001e80000100800 */
[----:B------:R0:W-:Y:S06]  /*27ec0*/  STL [R1+0x45c], R2 ;  /* 0x00045c0201007387 */ /* 0x0001ec0000100800 */
[----:B------:R-:W-:Y:S05]  /*27ed0*/  @P1 BRA `(.L_x_552) ;  /* 0x0000000400741947 */ /* 0x000fea0003800000 */
[----:B------:R-:W2:Y:S01]  /*27ee0*/  S2R R8, SR_CTAID.X ;  /* 0x0000000000087919 */ /* 0x000ea20000002500 */
[----:B------:R-:W-:Y:S01]  /*27ef0*/  ULDC.64 UR18, c[0x0][0x628] ;  /* 0x00018a0000127ab9 */ /* 0x000fe20000000a00 */
[----:B------:R-:W3:Y:S01]  /*27f00*/  LDC R9, c[0x0][0x144] ;  /* 0x00005100ff097b82 */ /* 0x000ee20000000800 */
[----:B------:R-:W-:Y:S01]  /*27f10*/  ULDC UR6, c[0x0][0x150] ;  /* 0x0000540000067ab9 */ /* 0x000fe20000000800 */
[----:B------:R-:W4:Y:S01]  /*27f20*/  S2R R12, SR_CTAID.Y ;  /* 0x00000000000c7919 */ /* 0x000f220000002600 */
[----:B------:R-:W-:Y:S01]  /*27f30*/  ISETP.NE.U32.AND P1, PT, RZ, UR18, PT ;  /* 0x00000012ff007c0c */ /* 0x000fe2000bf25070 */
[----:B------:R-:W-:Y:S01]  /*27f40*/  ULDC UR23, c[0x0][0x630] ;  /* 0x00018c0000177ab9 */ /* 0x000fe20000000800 */
[----:B------:R-:W-:Y:S02]  /*27f50*/  R2UR UR16, R11 ;  /* 0x000000000b1072ca */ /* 0x000fe400000e0000 */
[----:B------:R-:W-:Y:S01]  /*27f60*/  ISETP.NE.AND.EX P1, PT, RZ, UR19, PT, P1 ;  /* 0x00000013ff007c0c */ /* 0x000fe2000bf25310 */
[----:B------:R-:W0:Y:S01]  /*27f70*/  LDC.64 R6, c[0x0][0x620] ;  /* 0x00018800ff067b82 */ /* 0x000e220000000a00 */
[----:B------:R-:W-:-:S02]  /*27f80*/  R2UR UR17, R13 ;  /* 0x000000000d1172ca */ /* 0x000fc400000e0000 */
[----:B--2---:R-:W-:-:S05]  /*27f90*/  I2FP.F32.U32 R0, R8 ;  /* 0x0000000800007245 */ /* 0x004fca0000201000 */
[----:B------:R-:W-:-:S06]  /*27fa0*/  FMUL R0, R0, UR6 ;  /* 0x0000000600007c20 */ /* 0x000fcc0008400000 */
[----:B------:R-:W2:Y:S01]  /*27fb0*/  F2I.U32.TRUNC.NTZ R0, R0 ;  /* 0x0000000000007305 */ /* 0x000ea2000020f000 */
[----:B----4-:R-:W-:Y:S05]  /*27fc0*/  @!P1 BRA `(.L_x_553) ;  /* 0x0000000000309947 */ /* 0x010fea0003800000 */
        /* <DEDUP_REMOVED lines=12> */
.L_x_553:
[----:B------:R-:W-:Y:S01]  /*28090*/  USHF.R.U64 UR9, UR16, UR23, UR17 ;  /* 0x0000001710097299 */ /* 0x000fe20008001211 */
[----:B------:R-:W4:Y:S01]  /*280a0*/  LDC.64 R22, c[0x0][0x640] ;  /* 0x00019000ff167b82 */ /* 0x000f220000000a00 */
[----:B------:R-:W-:Y:S01]  /*280b0*/  USHF.R.U32.HI UR6, URZ, UR23, UR17 ;  /* 0x000000173f067299 */ /* 0x000fe20008011611 */
[----:B--2---:R-:W-:Y:S02]  /*280c0*/  IMAD.MOV R10, RZ, RZ, -R0 ;  /* 0x000000ffff0a7224 */ /* 0x004fe400078e0a00 */
[----:B0-----:R-:W-:Y:S01]  /*280d0*/  IMAD.MOV.U32 R2, RZ, RZ, R11 ;  /* 0x000000ffff027224 */ /* 0x001fe200078e000b */
[----:B------:R-:W-:Y:S01]  /*280e0*/  IADD3 R5, P1, RZ, -UR9, RZ ;  /* 0x80000009ff057c10 */ /* 0x000fe2000ff3e0ff */
[----:B---3--:R-:W-:Y:S02]  /*280f0*/  IMAD R18, R9, R10, R8 ;  /* 0x0000000a09127224 */ /* 0x008fe400078e0208 */
[----:B------:R-:W0:Y:S02]  /*28100*/  LDC R4, c[0x0][0x618] ;  /* 0x00018600ff047b82 */ /* 0x000e240000000800 */
[----:B------:R-:W-:Y:S01]  /*28110*/  IMAD.X R3, RZ, RZ, ~UR6, P1 ;  /* 0x80000006ff037e24 */ /* 0x000fe200088e06ff */
[----:B------:R-:W-:-:S03]  /*28120*/  ULDC UR6, c[0x0][0x154] ;  /* 0x0000550000067ab9 */ /* 0x000fc60000000800 */
[-C--:B------:R-:W-:Y:S02]  /*28130*/  IMAD R0, R3, R6.reuse, RZ ;  /* 0x0000000603007224 */ /* 0x080fe400078e02ff */
[----:B------:R-:W2:Y:S01]  /*28140*/  LDC R14, c[0x0][0x608] ;  /* 0x00018200ff0e7b82 */ /* 0x000ea20000000800 */
[----:B------:R-:W-:Y:S02]  /*28150*/  IMAD.MOV.U32 R3, RZ, RZ, R13 ;  /* 0x000000ffff037224 */ /* 0x000fe400078e000d */
[----:B------:R-:W-:-:S05]  /*28160*/  IMAD.WIDE.U32 R2, R5, R6, R2 ;  /* 0x0000000605027225 */ /* 0x000fca00078e0002 */
[----:B------:R-:W3:Y:S01]  /*28170*/  LDC R20, c[0x0][0x658] ;  /* 0x00019600ff147b82 */ /* 0x000ee20000000800 */
[----:B------:R-:W-:Y:S01]  /*28180*/  IMAD R5, R5, R7, R0 ;  /* 0x0000000705057224 */ /* 0x000fe200078e0200 */
[----:B------:R-:W-:Y:S01]  /*28190*/  I2FP.F32.U32 R0, R12 ;  /* 0x0000000c00007245 */ /* 0x000fe20000201000 */
[----:B------:R-:W-:Y:S01]  /*281a0*/  IMAD.MOV.U32 R7, RZ, RZ, 0x1 ;  /* 0x00000001ff077424 */ /* 0x000fe200078e00ff */
[----:B----4-:R-:W-:Y:S01]  /*281b0*/  ISETP.NE.U32.AND P1, PT, R22, RZ, PT ;  /* 0x000000ff1600720c */ /* 0x010fe20003f25070 */
[----:B------:R-:W-:Y:S02]  /*281c0*/  IMAD.IADD R3, R3, 0x1, R5 ;  /* 0x0000000103037824 */ /* 0x000fe400078e0205 */
[----:B------:R-:W-:Y:S01]  /*281d0*/  FMUL R0, R0, UR6 ;  /* 0x0000000600007c20 */ /* 0x000fe20008400000 */
[----:B------:R-:W4:Y:S01]  /*281e0*/  LDC R15, c[0x0][0x148] ;  /* 0x00005200ff0f7b82 */ /* 0x000f220000000800 */
[----:B------:R-:W-:Y:S01]  /*281f0*/  ISETP.NE.AND.EX P1, PT, R23, RZ, PT, P1 ;  /* 0x000000ff1700720c */ /* 0x000fe20003f25310 */
[----:B------:R-:W-:Y:S01]  /*28200*/  IMAD.MOV.U32 R5, RZ, RZ, -0x1 ;  /* 0xffffffffff057424 */ /* 0x000fe200078e00ff */
[-CC-:B0-----:R-:W-:Y:S01]  /*28210*/  SHF.R.U64 R10, R2, R4.reuse, R3.reuse ;  /* 0x00000004020a7219 */ /* 0x181fe20000001203 */
[----:B------:R0:W0:Y:S01]  /*28220*/  F2I.U32.TRUNC.NTZ R13, R0 ;  /* 0x00000000000d7305 */ /* 0x000022000020f000 */
[----:B------:R-:W-:-:S03]  /*28230*/  SHF.R.U32.HI R3, RZ, R4, R3 ;  /* 0x00000004ff037219 */ /* 0x000fc60000011603 */
[----:B------:R-:W0:Y:S01]  /*28240*/  LDC R16, c[0x0][0x600] ;  /* 0x00018000ff107b82 */ /* 0x000e220000000800 */
[-CC-:B--2---:R-:W-:Y:S02]  /*28250*/  SHF.R.U64 R8, R10, R14.reuse, R3.reuse ;  /* 0x0000000e0a087219 */ /* 0x184fe40000001203 */
[----:B------:R-:W-:-:S05]  /*28260*/  SHF.R.U32.HI R3, RZ, R14, R3 ;  /* 0x0000000eff037219 */ /* 0x000fca0000011603 */
[----:B------:R-:W2:Y:S01]  /*28270*/  LDC R17, c[0x0][0x648] ;  /* 0x00019200ff117b82 */ /* 0x000ea20000000800 */
[-CC-:B---3--:R-:W-:Y:S02]  /*28280*/  SHF.R.U64 R11, R8, R20.reuse, R3.reuse ;  /* 0x00000014080b7219 */ /* 0x188fe40000001203 */
[-C--:B------:R-:W-:Y:S02]  /*28290*/  SHF.L.U32 R5, R5, R20.reuse, RZ ;  /* 0x0000001405057219 */ /* 0x080fe400000006ff */
[-C--:B------:R-:W-:Y:S01]  /*282a0*/  SHF.R.U32.HI R3, RZ, R20.reuse, R3 ;  /* 0x00000014ff037219 */ /* 0x080fe20000011603 */
[----:B------:R-:W-:Y:S01]  /*282b0*/  IMAD.MOV.U32 R2, RZ, RZ, R11 ;  /* 0x000000ffff027224 */ /* 0x000fe200078e000b */
[----:B------:R-:W-:Y:S01]  /*282c0*/  SHF.L.U32 R20, R7, R20, RZ ;  /* 0x0000001407147219 */ /* 0x000fe200000006ff */
[----:B------:R-:W3:Y:S01]  /*282d0*/  LDC R19, c[0x0][0x638] ;  /* 0x00018e00ff137b82 */ /* 0x000ee20000000800 */
[----:B------:R-:W-:-:S07]  /*282e0*/  LOP3.LUT R41, RZ, R5, RZ, 0x33, !PT ;  /* 0x00000005ff297212 */ /* 0x000fce00078e33ff */
[----:B------:R-:W0:Y:S01]  /*282f0*/  LDC R21, c[0x0][0x610] ;  /* 0x00018400ff157b82 */ /* 0x000e220000000800 */
[----:B------:R-:W-:Y:S05]  /*28300*/  @!P1 BRA `(.L_x_554) ;  /* 0x0000000000289947 */ /* 0x000fea0003800000 */
[----:B0-----:R-:W0:Y:S02]  /*28310*/  LDC R0, c[0x0][0x64c] ;  /* 0x00019300ff007b82 */ /* 0x001e240000000800 */
[----:B0-----:R-:W-:-:S05]  /*28320*/  IADD3 R7, P1, R11, R0, RZ ;  /* 0x000000000b077210 */ /* 0x001fca0007f3e0ff */
        /* <DEDUP_REMOVED lines=8> */
.L_x_554:
[----:B0-2---:R-:W-:Y:S01]  /*283b0*/  SHF.R.U64 R0, R2, R17, R3 ;  /* 0x0000001102007219 */ /* 0x005fe20000001203 */
[----:B------:R-:W-:Y:S01]  /*283c0*/  VIADD R3, R16, 0xffffffff ;  /* 0xffffffff10037836 */ /* 0x000fe20000000000 */
[----:B------:R-:W-:Y:S01]  /*283d0*/  LOP3.LUT R41, R8, R41, RZ, 0xc0, !PT ;  /* 0x0000002908297212 */ /* 0x000fe200078ec0ff */
[----:B------:R-:W-:Y:S02]  /*283e0*/  IMAD.MOV R13, RZ, RZ, -R13 ;  /* 0x000000ffff0d7224 */ /* 0x000fe400078e0a0d */
[----:B------:R-:W-:Y:S01]  /*283f0*/  IMAD.MOV R2, RZ, RZ, -R0 ;  /* 0x000000ffff027224 */ /* 0x000fe200078e0a00 */
[----:B------:R-:W-:Y:S01]  /*28400*/  LOP3.LUT R3, R10, R3, RZ, 0xc0, !PT ;  /* 0x000000030a037212 */ /* 0x000fe200078ec0ff */
[----:B------:R-:W-:Y:S02]  /*28410*/  IMAD R41, R20, R0, R41 ;  /* 0x0000000014297224 */ /* 0x000fe400078e0229 */
[----:B----4-:R-:W-:Y:S02]  /*28420*/  @P4 IMAD R18, R15, R13, R12 ;  /* 0x0000000d0f124224 */ /* 0x010fe400078e020c */
[----:B---3--:R-:W-:-:S02]  /*28430*/  IMAD R0, R2, R19, R11 ;  /* 0x0000001302007224 */ /* 0x008fc400078e020b */
[----:B------:R-:W-:Y:S02]  /*28440*/  IMAD R41, R41, R21, R18 ;  /* 0x0000001529297224 */ /* 0x000fe400078e0212 */
[----:B------:R-:W-:Y:S02]  /*28450*/  IMAD R2, R0, R16, R3 ;  /* 0x0000001000027224 */ /* 0x000fe400078e0203 */
[----:B------:R-:W-:-:S03]  /*28460*/  IMAD.MOV.U32 R4, RZ, RZ, 0x1 ;  /* 0x00000001ff047424 */ /* 0x000fc600078e00ff */
[----:B------:R-:W-:Y:S02]  /*28470*/  SEL R3, R2, R41, !P4 ;  /* 0x0000002902037207 */ /* 0x000fe40006000000 */
[----:B------:R-:W-:Y:S02]  /*28480*/  PRMT R0, R4, 0x7610, R0 ;  /* 0x0000761004007816 */ /* 0x000fe40000000000 */
[----:B------:R-:W-:Y:S01]  /*28490*/  SEL R41, R41, R2, !P4 ;  /* 0x0000000229297207 */ /* 0x000fe20006000000 */
[----:B------:R2:W-:Y:S06]  /*284a0*/  STL [R1+0x45c], R3 ;  /* 0x00045c0301007387 */ /* 0x0005ec0000100800 */
.L_x_552:
[----:B------:R3:W-:Y:S01]  /*284b0*/  STL [R1+0x460], R41 ;  /* 0x0004602901007387 */ /* 0x0007e20000100800 */
[----:B------:R-:W-:-:S13]  /*284c0*/  LOP3.LUT P1, RZ, R0, 0xff, RZ, 0xc0, !PT ;  /* 0x000000ff00ff7812 */ /* 0x000fda000782c0ff */
[----:B---3--:R-:W-:Y:S05]  /*284d0*/  @P1 BRA `(.L_x_555) ;  /* 0xfffffd8c005c1947 */ /* 0x008fea000383ffff */
[----:B------:R-:W-:Y:S05]  /*284e0*/  EXIT ;  /* 0x000000000000794d */ /* 0x000fea0003800000 */
.L_x_7:
[----:B------:R-:W2:Y:S01]  /*284f0*/  LDL R20, [R1+0x458] ;  /* 0x0004580001147983 */ /* 0x000ea20000100800 */
[----:B0-----:R-:W-:-:S03]  /*28500*/  ULDC.64 UR4, c[0x0][0x650] ;  /* 0x0001940000047ab9 */ /* 0x001fc60000000a00 */
[----:B------:R-:W3:Y:S01]  /*28510*/  LDL R163, [R1+0x454] ;  /* 0x0004540001a37983 */ /* 0x000ee20000100800 */
[----:B------:R-:W-:Y:S01]  /*28520*/  PRMT R0, RZ, 0x7610, R0 ;  /* 0x00007610ff007816 */ /* 0x000fe20000000000 */
[----:B------:R-:W-:Y:S02]  /*28530*/  IMAD.MOV.U32 R12, RZ, RZ, -0x1 ;  /* 0xffffffffff0c7424 */ /* 0x000fe400078e00ff */
[----:B------:R-:W-:Y:S02]  /*28540*/  IMAD.MOV.U32 R4, RZ, RZ, -0x1 ;  /* 0xffffffffff047424 */ /* 0x000fe400078e00ff */
[----:B------:R-:W-:Y:S01]  /*28550*/  IMAD.MOV.U32 R11, RZ, RZ, -0x1 ;  /* 0xffffffffff0b7424 */ /* 0x000fe200078e00ff */
[----:B--2---:R-:W-:-:S04]  /*28560*/  ISETP.GE.U32.AND P0, PT, R20, UR4, PT ;  /* 0x0000000414007c0c */ /* 0x004fc8000bf06070 */
[----:B---3--:R-:W-:-:S13]  /*28570*/  ISETP.GE.U32.AND.EX P0, PT, R163, UR5, PT, P0 ;  /* 0x00000005a3007c0c */ /* 0x008fda000bf06100 */
[----:B------:R-:W-:Y:S05]  /*28580*/  @P0 BRA `(.L_x_556) ;  /* 0x0000000400300947 */ /* 0x000fea0003800000 */
[----:B------:R-:W0:Y:S01]  /*28590*/  LDC.64 R16, c[0x0][0x628] ;  /* 0x00018a00ff107b82 */ /* 0x000e220000000a00 */
[----:B-1----:R-:W-:Y:S02]  /*285a0*/  IMAD.MOV.U32 R8, RZ, RZ, R20 ;  /* 0x000000ffff087224 */ /* 0x002fe400078e0014 */
[----:B------:R-:W-:-:S05]  /*285b0*/  IMAD.MOV.U32 R9, RZ, RZ, R163 ;  /* 0x000000ffff097224 */ /* 0x000fca00078e00a3 */
[----:B------:R-:W1:Y:S08]  /*285c0*/  LDC R12, c[0x0][0x630] ;  /* 0x00018c00ff0c7b82 */ /* 0x000e700000000800 */
[----:B------:R-:W2:Y:S01]  /*285d0*/  LDC.64 R18, c[0x0][0x620] ;  /* 0x00018800ff127b82 */ /* 0x000ea20000000a00 */
[----:B0-----:R-:W-:-:S04]  /*285e0*/  ISETP.NE.U32.AND P0, PT, R16, RZ, PT ;  /* 0x000000ff1000720c */ /* 0x001fc80003f05070 */
[----:B------:R-:W-:-:S13]  /*285f0*/  ISETP.NE.AND.EX P0, PT, R17, RZ, PT, P0 ;  /* 0x000000ff1100720c */ /* 0x000fda0003f05300 */
[----:B-12---:R-:W-:Y:S05]  /*28600*/  @!P0 BRA `(.L_x_557) ;  /* 0x0000000000288947 */ /* 0x006fea0003800000 */
[----:B------:R-:W0:Y:S02]  /*28610*/  LDC R0, c[0x0][0x634] ;  /* 0x00018d00ff007b82 */ /* 0x000e240000000800 */
        /* <DEDUP_REMOVED lines=9> */
.L_x_557:
[----:B------:R-:W0:Y:S01]  /*286b0*/  LDC.64 R22, c[0x0][0x640] ;  /* 0x00019000ff167b82 */ /* 0x000e220000000a00 */
[-CC-:B------:R-:W-:Y:S01]  /*286c0*/  SHF.R.U64 R15, R8, R12.reuse, R9.reuse ;  /* 0x0000000c080f7219 */ /* 0x180fe20000001209 */
[----:B------:R-:W-:Y:S01]  /*286d0*/  IMAD.MOV.U32 R4, RZ, RZ, R20 ;  /* 0x000000ffff047224 */ /* 0x000fe200078e0014 */
[----:B------:R-:W-:Y:S01]  /*286e0*/  SHF.R.U32.HI R0, RZ, R12, R9 ;  /* 0x0000000cff007219 */ /* 0x000fe20000011609 */
[----:B------:R-:W-:Y:S01]  /*286f0*/  IMAD.MOV.U32 R24, RZ, RZ, 0x1 ;  /* 0x00000001ff187424 */ /* 0x000fe200078e00ff */
[----:B------:R-:W-:-:S03]  /*28700*/  IADD3 R7, P0, RZ, -R15, RZ ;  /* 0x8000000fff077210 */ /* 0x000fc60007f1e0ff */
[----:B------:R-:W1:Y:S02]  /*28710*/  LDC R6, c[0x0][0x618] ;  /* 0x00018600ff067b82 */ /* 0x000e640000000800 */
[----:B------:R-:W-:-:S04]  /*28720*/  IMAD.X R5, RZ, RZ, ~R0, P0 ;  /* 0x000000ffff057224 */ /* 0x000fc800000e0e00 */
[-C--:B------:R-:W-:Y:S02]  /*28730*/  IMAD R0, R5, R18.reuse, RZ ;  /* 0x0000001205007224 */ /* 0x080fe400078e02ff */
[----:B------:R-:W2:Y:S01]  /*28740*/  LDC R8, c[0x0][0x608] ;  /* 0x00018200ff087b82 */ /* 0x000ea20000000800 */
[----:B------:R-:W-:Y:S02]  /*28750*/  IMAD.MOV.U32 R5, RZ, RZ, R163 ;  /* 0x000000ffff057224 */ /* 0x000fe400078e00a3 */
[----:B------:R-:W-:-:S05]  /*28760*/  IMAD.WIDE.U32 R4, R7, R18, R4 ;  /* 0x0000001207047225 */ /* 0x000fca00078e0004 */
[----:B------:R-:W3:Y:S01]  /*28770*/  LDC R21, c[0x0][0x658] ;  /* 0x00019600ff157b82 */ /* 0x000ee20000000800 */
[----:B------:R-:W-:Y:S01]  /*28780*/  IMAD R7, R7, R19, R0 ;  /* 0x0000001307077224 */ /* 0x000fe200078e0200 */
[----:B0-----:R-:W-:-:S03]  /*28790*/  ISETP.NE.U32.AND P0, PT, R22, RZ, PT ;  /* 0x000000ff1600720c */ /* 0x001fc60003f05070 */
[----:B------:R-:W-:Y:S01]  /*287a0*/  IMAD.IADD R5, R5, 0x1, R7 ;  /* 0x0000000105057824 */ /* 0x000fe200078e0207 */
[----:B------:R-:W-:Y:S02]  /*287b0*/  ISETP.NE.AND.EX P0, PT, R23, RZ, PT, P0 ;  /* 0x000000ff1700720c */ /* 0x000fe40003f05300 */
[----:B------:R-:W0:Y:S02]  /*287c0*/  LDC R16, c[0x0][0x600] ;  /* 0x00018000ff107b82 */ /* 0x000e240000000800 */
[-CC-:B-1----:R-:W-:Y:S01]  /*287d0*/  SHF.R.U64 R12, R4, R6.reuse, R5.reuse ;  /* 0x00000006040c7219 */ /* 0x182fe20000001205 */
[----:B------:R-:W-:Y:S01]  /*287e0*/  IMAD.MOV.U32 R4, RZ, RZ, -0x1 ;  /* 0xffffffffff047424 */ /* 0x000fe200078e00ff */
[----:B------:R-:W-:-:S04]  /*287f0*/  SHF.R.U32.HI R5, RZ, R6, R5 ;  /* 0x00000006ff057219 */ /* 0x000fc80000011605 */
[----:B------:R-:W1:Y:S01]  /*28800*/  LDC R18, c[0x0][0x648] ;  /* 0x00019200ff127b82 */ /* 0x000e620000000800 */
[-CC-:B--2---:R-:W-:Y:S02]  /*28810*/  SHF.R.U64 R17, R12, R8.reuse, R5.reuse ;  /* 0x000000080c117219 */ /* 0x184fe40000001205 */
[----:B------:R-:W-:-:S05]  /*28820*/  SHF.R.U32.HI R0, RZ, R8, R5 ;  /* 0x00000008ff007219 */ /* 0x000fca0000011605 */
[----:B------:R-:W2:Y:S01]  /*28830*/  LDC R20, c[0x0][0x638] ;  /* 0x00018e00ff147b82 */ /* 0x000ea20000000800 */
[-C--:B---3--:R-:W-:Y:S02]  /*28840*/  SHF.L.U32 R4, R4, R21.reuse, RZ ;  /* 0x0000001504047219 */ /* 0x088fe400000006ff */
[-CC-:B------:R-:W-:Y:S02]  /*28850*/  SHF.R.U64 R19, R17, R21.reuse, R0.reuse ;  /* 0x0000001511137219 */ /* 0x180fe40000001200 */
[----:B------:R-:W-:Y:S02]  /*28860*/  LOP3.LUT R26, RZ, R4, RZ, 0x33, !PT ;  /* 0x00000004ff1a7212 */ /* 0x000fe400078e33ff */
[----:B------:R-:W-:Y:S01]  /*28870*/  SHF.R.U32.HI R5, RZ, R21, R0 ;  /* 0x00000015ff057219 */ /* 0x000fe20000011600 */
[----:B------:R-:W3:Y:S01]  /*28880*/  LDC R25, c[0x0][0x610] ;  /* 0x00018400ff197b82 */ /* 0x000ee20000000800 */
[----:B------:R-:W-:Y:S01]  /*28890*/  IMAD.MOV.U32 R4, RZ, RZ, R19 ;  /* 0x000000ffff047224 */ /* 0x000fe200078e0013 */
[----:B------:R-:W-:Y:S06]  /*288a0*/  @!P0 BRA `(.L_x_558) ;  /* 0x0000000000288947 */ /* 0x000fec0003800000 */
        /* <DEDUP_REMOVED lines=10> */
.L_x_558:
[----:B-1----:R-:W-:Y:S01]  /*28950*/  SHF.R.U64 R3, R4, R18, R5 ;  /* 0x0000001204037219 */ /* 0x002fe20000001205 */
[----:B0-----:R-:W-:Y:S01]  /*28960*/  VIADD R5, R16, 0xffffffff ;  /* 0xffffffff10057836 */ /* 0x001fe20000000000 */
[----:B------:R-:W-:Y:S01]  /*28970*/  SHF.L.U32 R24, R24, R21, RZ ;  /* 0x0000001518187219 */ /* 0x000fe200000006ff */
[----:B------:R-:W-:Y:S01]  /*28980*/  @P4 IMAD R10, R13, R14, R2 ;  /* 0x0000000e0d0a4224 */ /* 0x000fe200078e0202 */
[----:B------:R-:W-:Y:S01]  /*28990*/  LOP3.LUT R0, R17, R26, RZ, 0xc0, !PT ;  /* 0x0000001a11007212 */ /* 0x000fe200078ec0ff */
[----:B------:R-:W-:Y:S01]  /*289a0*/  IMAD.MOV R4, RZ, RZ, -R3 ;  /* 0x000000ffff047224 */ /* 0x000fe200078e0a03 */
[----:B------:R-:W-:Y:S01]  /*289b0*/  LOP3.LUT R5, R12, R5, RZ, 0xc0, !PT ;  /* 0x000000050c057212 */ /* 0x000fe200078ec0ff */
[----:B------:R-:W-:Y:S02]  /*289c0*/  IMAD.MOV.U32 R2, RZ, RZ, 0x1 ;  /* 0x00000001ff027424 */ /* 0x000fe400078e00ff */
[----:B------:R-:W-:Y:S02]  /*289d0*/  IMAD R3, R24, R3, R0 ;  /* 0x0000000318037224 */ /* 0x000fe400078e0200 */
[----:B--2---:R-:W-:-:S02]  /*289e0*/  IMAD R0, R4, R20, R19 ;  /* 0x0000001404007224 */ /* 0x004fc400078e0213 */
[----:B---3--:R-:W-:Y:S02]  /*289f0*/  IMAD R12, R3, R25, R10 ;  /* 0x00000019030c7224 */ /* 0x008fe400078e020a */
[----:B------:R-:W-:Y:S01]  /*28a00*/  IMAD R3, R0, R16, R5 ;  /* 0x0000001000037224 */ /* 0x000fe200078e0205 */
[----:B------:R-:W-:Y:S01]  /*28a10*/  PRMT R0, R2, 0x7610, R0 ;  /* 0x0000761002007816 */ /* 0x000fe20000000000 */
[----:B------:R-:W-:-:S03]  /*28a20*/  IMAD.MOV.U32 R11, RZ, RZ, R15 ;  /* 0x000000ffff0b7224 */ /* 0x000fc600078e000f */
[----:B------:R-:W-:Y:S02]  /*28a30*/  SEL R4, R3, R12, !P4 ;  /* 0x0000000c03047207 */ /* 0x000fe40006000000 */
[----:B------:R-:W-:-:S07]  /*28a40*/  SEL R12, R12, R3, !P4 ;  /* 0x000000030c0c7207 */ /* 0x000fce0006000000 */
.L_x_556:
[----:B------:R-:W-:-:S08]  /*28a50*/  NOP ;  /* 0x0000000000007918 */ /* 0x000fd00000000000 */
[----:B-1----:R-:W0:-:S00]  /*28a60*/  USETMAXREG.DEALLOC.CTAPOOL 0x18 ;  /* 0x00000018000079c8 */ /* 0x002e0000080e0500 */
[----:B------:R-:W-:-:S13]  /*28a70*/  ISETP.NE.AND P0, PT, RZ, UR8, PT ;  /* 0x00000008ff007c0c */ /* 0x000fda000bf05270 */
[----:B------:R-:W-:Y:S05]  /*28a80*/  @P0 EXIT ;  /* 0x000000000000094d */ /* 0x000fea0003800000 */
[----:B0-----:R-:W-:Y:S01]  /*28a90*/  LOP3.LUT P0, RZ, R0, 0xff, RZ, 0xc0, !PT ;  /* 0x000000ff00ff7812 */ /* 0x001fe2000780c0ff */
[----:B------:R-:W-:Y:S02]  /*28aa0*/  IMAD.MOV.U32 R0, RZ, RZ, 0x1 ;  /* 0x00000001ff007424 */ /* 0x000fe400078e00ff */
[----:B------:R-:W-:-:S10]  /*28ab0*/  IMAD.MOV.U32 R8, RZ, RZ, RZ ;  /* 0x000000ffff087224 */ /* 0x000fd400078e00ff */
[----:B------:R-:W-:Y:S05]  /*28ac0*/  @!P0 BRA `(.L_x_559) ;  /* 0x0000000c00508947 */ /* 0x000fea0003800000 */
[----:B------:R-:W0:Y:S01]  /*28ad0*/  LDC R0, c[0x0][0x28c] ;  /* 0x0000a300ff007b82 */ /* 0x000e220000000800 */
[----:B------:R-:W-:Y:S01]  /*28ae0*/  ULDC UR5, c[0x0][0x658] ;  /* 0x0001960000057ab9 */ /* 0x000fe20000000800 */
[----:B------:R-:W-:Y:S01]  /*28af0*/  UMOV UR7, 0xffffffff ;  /* 0xffffffff00077882 */ /* 0x000fe20000000000 */
[----:B------:R-:W-:Y:S01]  /*28b00*/  ULDC UR6, c[0x0][0xc] ;  /* 0x0000030000067ab9 */ /* 0x000fe20000000800 */
[----:B------:R-:W-:Y:S01]  /*28b10*/  USHF.L.U32 UR9, UR7, UR5, URZ ;  /* 0x0000000507097299 */ /* 0x000fe2000800063f */
[----:B------:R-:W-:Y:S01]  /*28b20*/  BSSY B0, `(.L_x_559) ;  /* 0x00000ce000007945 */ /* 0x000fe20003800000 */
[----:B------:R-:W-:Y:S01]  /*28b30*/  UMOV UR8, 0x1 ;  /* 0x0000000100087882 */ /* 0x000fe20000000000 */
[----:B------:R-:W-:Y:S01]  /*28b40*/  ULDC UR7, c[0x0][0x10] ;  /* 0x0000040000077ab9 */ /* 0x000fe20000000800 */
[----:B------:R-:W1:Y:S01]  /*28b50*/  S2UR UR10, SR_CgaCtaId ;  /* 0x00000000000a79c3 */ /* 0x000e620000008800 */
[----:B------:R-:W-:Y:S01]  /*28b60*/  UIMAD.WIDE.U32 UR6, UR6, UR7, URZ ;  /* 0x00000007060672a5 */ /* 0x000fe2000f8e003f */
[----:B------:R-:W-:Y:S01]  /*28b70*/  IMAD.MOV.U32 R10, RZ, RZ, 0x1 ;  /* 0x00000001ff0a7424 */ /* 0x000fe200078e00ff */
[----:B------:R-:W-:Y:S01]  /*28b80*/  USHF.L.U32 UR5, UR8, UR5, URZ ;  /* 0x0000000508057299 */ /* 0x000fe2000800063f */
[----:B------:R-:W-:Y:S01]  /*28b90*/  IMAD.MOV.U32 R8, RZ, RZ, RZ ;  /* 0x000000ffff087224 */ /* 0x000fe200078e00ff */
[----:B------:R-:W-:Y:S01]  /*28ba0*/  ULDC UR4, c[0x0][0x600] ;  /* 0x0001800000047ab9 */ /* 0x000fe20000000800 */
[----:B------:R-:W-:Y:S01]  /*28bb0*/  ULDC UR8, c[0x0][0x14] ;  /* 0x0000050000087ab9 */ /* 0x000fe20000000800 */
[----:B------:R-:W-:-:S02]  /*28bc0*/  ULOP3.LUT UR21, UR13, 0x2, URZ, 0xfc, !UPT ;  /* 0x000000020d157892 */ /* 0x000fc4000f8efc3f */
[----:B------:R-:W-:Y:S02]  /*28bd0*/  UIMAD.WIDE.U32 UR22, UR6, UR8, URZ ;  /* 0x00000008061672a5 */ /* 0x000fe4000f8e003f */
[----:B------:R-:W-:Y:S02]  /*28be0*/  UIMAD UR16, UR7, UR8, URZ ;  /* 0x00000008071072a4 */ /* 0x000fe4000f8e023f */
[----:B------:R-:W-:Y:S02]  /*28bf0*/  UIADD3 UR4, UR4, -0x1, URZ ;  /* 0xffffffff04047890 */ /* 0x000fe4000fffe03f */
[----:B------:R-:W-:Y:S01]  /*28c00*/  ULOP3.LUT UR18, URZ, UR9, URZ, 0x33, !UPT ;  /* 0x000000093f127292 */ /* 0x000fe2000f8e333f */
[----:B0-----:R-:W-:Y:S01]  /*28c10*/  VIADD R0, R0, 0x7f ;  /* 0x0000007f00007836 */ /* 0x001fe20000000000 */
[----:B------:R-:W-:Y:S01]  /*28c20*/  UIADD3 UR16, UR23, UR16, URZ ;  /* 0x0000001017107290 */ /* 0x000fe2000fffe03f */
[----:B------:R-:W-:-:S03]  /*28c30*/  ULDC.64 UR24, c[0x0][0x198] ;  /* 0x0000660000187ab9 */ /* 0x000fc60000000a00 */
[----:B------:R-:W-:Y:S01]  /*28c40*/  SHF.R.S32.HI R3, RZ, 0x1f, R0 ;  /* 0x0000001fff037819 */ /* 0x000fe20000011400 */
[----:B-1----:R-:W-:-:S03]  /*28c50*/  IMAD.U32 R7, RZ, RZ, UR10 ;  /* 0x0000000aff077e24 */ /* 0x002fc6000f8e00ff */
[----:B------:R-:W-:Y:S01]  /*28c60*/  LEA.HI R3, R3, R0, RZ, 0x7 ;  /* 0x0000000003037211 */ /* 0x000fe200078f38ff */
[----:B------:R-:W-:-:S03]  /*28c70*/  IMAD.MOV.U32 R0, RZ, RZ, 0x1 ;  /* 0x00000001ff007424 */ /* 0x000fc600078e00ff */
[----:B------:R-:W-:-:S05]  /*28c80*/  SHF.R.S32.HI R6, RZ, 0x7, R3 ;  /* 0x00000007ff067819 */ /* 0x000fca0000011403 */
[----:B------:R-:W-:-:S07]  /*28c90*/  VIADD R16, R6, 0x1 ;  /* 0x0000000106107836 */ /* 0x000fce0000000000 */
.L_x_570:
[----:B------:R-:W-:-:S03]  /*28ca0*/  UMOV UR6, 0xffffffff ;  /* 0xffffffff00067882 */ /* 0x000fc60000000000 */
[----:B------:R-:W-:Y:S05]  /*28cb0*/  BRA.DIV UR6, `(.L_x_560) ;  /* 0x0000000e06ac7947 */ /* 0x000fea000b800000 */
[----:B------:R-:W-:-:S13]  /*28cc0*/  ELECT P0, URZ, PT ;  /* 0x00000000003f782f */ /* 0x000fda0003800000 */
.L_x_580:
[----:B------:R-:W0:Y:S01]  /*28cd0*/  LDC R2, c[0x0][0x28c] ;  /* 0x0000a300ff027b82 */ /* 0x000e220000000800 */
[----:B------:R-:W-:Y:S01]  /*28ce0*/  BSSY B1, `(.L_x_561) ;  /* 0x000003b000017945 */ /* 0x000fe20003800000 */
[----:B0-----:R-:W-:-:S13]  /*28cf0*/  ISETP.LT.OR P0, PT, R2, 0x1, !P0 ;  /* 0x000000010200780c */ /* 0x001fda0004701670 */
[----:B------:R-:W-:Y:S05]  /*28d00*/  @P0 BRA `(.L_x_562) ;  /* 0x0000000000e00947 */ /* 0x000fea0003800000 */
[----:B------:R-:W-:Y:S02]  /*28d10*/  IMAD R2, R12, 0x2, R7 ;  /* 0x000000020c027824 */ /* 0x000fe400078e0207 */
[----:B------:R-:W-:Y:S02]  /*28d20*/  IMAD.SHL.U32 R4, R4, 0x100, RZ ;  /* 0x0000010004047824 */ /* 0x000fe400078e00ff */
[----:B------:R-:W-:Y:S02]  /*28d30*/  IMAD.SHL.U32 R2, R2, 0x80, RZ ;  /* 0x0000008002027824 */ /* 0x000fe400078e00ff */
[----:B------:R-:W-:Y:S02]  /*28d40*/  IMAD.MOV.U32 R14, RZ, RZ, RZ ;  /* 0x000000ffff0e7224 */ /* 0x000fe400078e00ff */
[----:B------:R-:W-:Y:S02]  /*28d50*/  IMAD.MOV.U32 R3, RZ, RZ, R16 ;  /* 0x000000ffff037224 */ /* 0x000fe400078e0010 */
[----:B------:R-:W-:-:S02]  /*28d60*/  IMAD.MOV.U32 R5, RZ, RZ, R0 ;  /* 0x000000ffff057224 */ /* 0x000fc400078e0000 */
[----:B------:R-:W-:-:S07]  /*28d70*/  IMAD.MOV.U32 R9, RZ, RZ, R8 ;  /* 0x000000ffff097224 */ /* 0x000fce00078e0008 */
.L_x_565:
[----:B------:R-:W0:Y:S01]  /*28d80*/  S2UR UR6, SR_CgaCtaId ;  /* 0x00000000000679c3 */ /* 0x000e220000008800 */
[----:B------:R-:W-:Y:S02]  /*28d90*/  MOV R12, 0x400 ;  /* 0x00000400000c7802 */ /* 0x000fe40000000f00 */
[----:B------:R-:W-:Y:S01]  /*28da0*/  SHF.L.U32 R13, R5, 0x1f, RZ ;  /* 0x0000001f050d7819 */ /* 0x000fe200000006ff */
[----:B0-----:R-:W-:-:S05]  /*28db0*/  IMAD.U32 R7, RZ, RZ, UR6 ;  /* 0x00000006ff077e24 */ /* 0x001fca000f8e00ff */
[----:B------:R-:W-:-:S05]  /*28dc0*/  LEA R12, R7, R12, 0x18 ;  /* 0x0000000c070c7211 */ /* 0x000fca00078ec0ff */
[----:B------:R-:W-:-:S04]  /*28dd0*/  IMAD R18, R9, 0x8, R12 ;  /* 0x0000000809127824 */ /* 0x000fc800078e020c */
[----:B------:R-:W0:Y:S02]  /*28de0*/  SYNCS.PHASECHK.TRANS64.TRYWAIT P0, [R18+URZ+0x18], R13 ;  /* 0x0000180d120075a7 */ /* 0x000e24000800017f */
[----:B0-----:R-:W-:Y:S05]  /*28df0*/  @!P0 BRA `(.L_x_563) ;  /* 0x0000000c007c8947 */ /* 0x001fea0003800000 */
.L_x_581:
[----:B------:R-:W1:Y:S01]  /*28e00*/  S2R R15, SR_TID.X ;  /* 0x00000000000f7919 */ /* 0x000e620000002100 */
[----:B------:R-:W-:-:S04]  /*28e10*/  UPRMT UR6, UR21, 0x9910, URZ ;  /* 0x0000991015067896 */ /* 0x000fc8000800003f */
[----:B------:R-:W-:Y:S01]  /*28e20*/  UISETP.NE.AND UP0, UPT, UR6, 0x2, UPT ;  /* 0x000000020600788c */ /* 0x000fe2000bf05270 */
[----:B-1----:R-:W-:-:S13]  /*28e30*/  LOP3.LUT P0, RZ, R15, 0x7f, RZ, 0xc0, !PT ;  /* 0x0000007f0fff7812 */ /* 0x002fda000780c0ff */
[----:B0-----:R-:W0:Y:S02]  /*28e40*/  @!P0 LDC R13, c[0x0][0x500] ;  /* 0x00014000ff0d8b82 */ /* 0x001e240000000800 */
[----:B0-----:R0:W-:Y:S01]  /*28e50*/  @!P0 SYNCS.ARRIVE.TRANS64 RZ, [R18+URZ], R13 ;  /* 0x0000000d12ff89a7 */ /* 0x0011e2000800003f */
[----:B------:R-:W-:-:S13]  /*28e60*/  PLOP3.LUT P0, PT, PT, PT, UP0, 0x80, 0x0 ;  /* 0x000000000000781c */ /* 0x000fda0003f0f008 */
[----:B0-----:R-:W-:Y:S05]  /*28e70*/  @P0 BRA `(.L_x_564) ;  /* 0x0000000000040947 */ /* 0x001fea0003800000 */
[----:B------:R-:W-:Y:S01]  /*28e80*/  BPT.TRAP 0x1 ;  /* 0x000000040000795c */ /* 0x000fe20000300000 */
.L_x_564:
[----:B------:R-:W-:Y:S01]  /*28e90*/  IMAD.SHL.U32 R13, R9, 0x8000, RZ ;  /* 0x00008000090d7824 */ /* 0x000fe200078e00ff */
[----:B------:R-:W-:Y:S01]  /*28ea0*/  R2UR UR8, R12 ;  /* 0x000000000c0872ca */ /* 0x000fe200000e0000 */
[----:B------:R-:W-:Y:S01]  /*28eb0*/  VIADD R3, R3, 0xffffffff ;  /* 0xffffffff03037836 */ /* 0x000fe20000000000 */
[----:B------:R-:W-:Y:S01]  /*28ec0*/  R2UR UR9, R18 ;  /* 0x00000000120972ca */ /* 0x000fe200000e0000 */
[--C-:B------:R-:W-:Y:S01]  /*28ed0*/  IMAD R15, R7, 0x4000, R13.reuse ;  /* 0x00004000070f7824 */ /* 0x100fe200078e020d */
[----:B------:R-:W-:Y:S01]  /*28ee0*/  IADD3 R12, R12, 0x18100, R13 ;  /* 0x000181000c0c7810 */ /* 0x000fe20007ffe00d */
[----:B------:R-:W-:Y:S01]  /*28ef0*/  UIADD3 UR6, UP0, UR24, 0xf0, URZ ;  /* 0x000000f018067890 */ /* 0x000fe2000ff1e03f */
[----:B------:R-:W-:Y:S01]  /*28f00*/  R2UR UR11, R2 ;  /* 0x00000000020b72ca */ /* 0x000fe200000e0000 */
[----:B------:R-:W-:Y:S01]  /*28f10*/  UIADD3 UR26, UP1, UR24, 0x1f0, URZ ;  /* 0x000001f0181a7890 */ /* 0x000fe2000ff3e03f */
[----:B------:R-:W-:Y:S01]  /*28f20*/  R2UR UR7, R15 ;  /* 0x000000000f0772ca */ /* 0x000fe200000e0000 */
[----:B------:R-:W-:Y:S01]  /*28f30*/  VIADD R9, R9, 0x1 ;  /* 0x0000000109097836 */ /* 0x000fe20000000000 */
[----:B------:R-:W-:Y:S01]  /*28f40*/  R2UR UR10, R14 ;  /* 0x000000000e0a72ca */ /* 0x000fe200000e0000 */
[----:B------:R-:W-:Y:S01]  /*28f50*/  UIADD3.X UR27, URZ, UR25, URZ, UP1, !UPT ;  /* 0x000000193f1b7290 */ /* 0x000fe20008ffe43f */
[----:B------:R-:W-:Y:S01]  /*28f60*/  R2UR UR12, R11 ;  /* 0x000000000b0c72ca */ /* 0x000fe200000e0000 */
[----:B------:R-:W-:Y:S01]  /*28f70*/  UMOV UR20, 0x30000 ;  /* 0x0003000000147882 */ /* 0x000fe20000000000 */
[----:B------:R-:W-:Y:S01]  /*28f80*/  R2UR UR17, R12 ;  /* 0x000000000c1172ca */ /* 0x000fe200000e0000 */
[----:B------:R-:W-:Y:S01]  /*28f90*/  UMOV UR14, 0x0 ;  /* 0x00000000000e7882 */ /* 0x000fe20000000000 */
[----:B------:R-:W-:Y:S01]  /*28fa0*/  R2UR UR19, R4 ;  /* 0x00000000041372ca */ /* 0x000fe200000e0000 */
[----:B------:R-:W-:Y:S01]  /*28fb0*/  UMOV UR15, 0x10000000 ;  /* 0x10000000000f7882 */ /* 0x000fe20000000000 */
[----:B------:R-:W-:Y:S01]  /*28fc0*/  ISETP.GT.AND P1, PT, R3, 0x1, PT ;  /* 0x000000010300780c */ /* 0x000fe20003f24270 */
[----:B------:R-:W-:Y:S01]  /*28fd0*/  VIADD R14, R14, 0x80 ;  /* 0x000000800e0e7836 */ /* 0x000fe20000000000 */
[----:B------:R-:W-:Y:S01]  /*28fe0*/  ISETP.NE.AND P0, PT, R9, 0x3, PT ;  /* 0x000000030900780c */ /* 0x000fe20003f05270 */
[----:B------:R-:W-:-:S02]  /*28ff0*/  UIADD3 UR8, UR8, 0x100, UR7 ;  /* 0x0000010008087890 */ /* 0x000fc4000fffe007 */
[----:B------:R-:W-:Y:S01]  /*29000*/  UIADD3.X UR7, URZ, UR25, URZ, UP0, !UPT ;  /* 0x000000193f077290 */ /* 0x000fe200087fe43f */
[----:B------:R-:W-:Y:S02]  /*29010*/  SEL R12, RZ, 0x1, P0 ;  /* 0x00000001ff0c7807 */ /* 0x000fe40000000000 */
[----:B------:R-:W-:Y:S02]  /*29020*/  SEL R9, R9, RZ, P0 ;  /* 0x000000ff09097207 */ /* 0x000fe40000000000 */
[----:B------:R-:W-:-:S04]  /*29030*/  LOP3.LUT R5, R5, R12, RZ, 0x3c, !PT ;  /* 0x0000000c05057212 */ /* 0x000fc800078e3cff */
[----:B------:R0:W-:Y:S02]  /*29040*/  UTMALDG.3D.MULTICAST [UR8], [UR6], UR20, desc[UR14] ;  /* 0x00000e08060073b4 */ /* 0x0001e40008011814 */
[----:B0-----:R-:W-:Y:S01]  /*29050*/  UMOV UR8, UR17 ;  /* 0x0000001100087c82 */ /* 0x001fe20008000000 */
[----:B------:R-:W-:Y:S02]  /*29060*/  UMOV UR11, UR19 ;  /* 0x00000013000b7c82 */ /* 0x000fe40008000000 */
[----:B------:R0:W-:Y:S02]  /*29070*/  UTMALDG.3D [UR8], [UR26], desc[UR14] ;  /* 0x00000e081a0075b4 */ /* 0x0001e40008011000 */
[----:B0-----:R-:W-:Y:S05]  /*29080*/  @P1 BRA `(.L_x_565) ;  /* 0xfffffffc003c1947 */ /* 0x001fea000383ffff */
.L_x_562:
[----:B------:R-:W-:Y:S05]  /*29090*/  BSYNC B1 ;  /* 0x0000000000017941 */ /* 0x000fea0003800000 */
.L_x_561:
[----:B------:R-:W2:Y:S01]  /*290a0*/  LDL.LU R17, [R1+0x454] ;  /* 0x0004540001117983 */ /* 0x000ea20000300800 */
[----:B------:R-:W-:Y:S01]  /*290b0*/  LOP3.LUT P0, RZ, R10, 0xff, RZ, 0xc0, !PT ;  /* 0x000000ff0aff7812 */ /* 0x000fe2000780c0ff */
[C---:B------:R-:W-:Y:S01]  /*290c0*/  IMAD.IADD R8, R6.reuse, 0x1, R8 ;  /* 0x0000000106087824 */ /* 0x040fe200078e0208 */
[----:B------:R-:W-:Y:S01]  /*290d0*/  ULDC.64 UR6, c[0x0][0x650] ;  /* 0x0001940000067ab9 */ /* 0x000fe20000000a00 */
[----:B------:R-:W3:Y:S01]  /*290e0*/  LDL.LU R15, [R1+0x458] ;  /* 0x00045800010f7983 */ /* 0x000ee20000300800 */
[----:B------:R-:W-:Y:S01]  /*290f0*/  ISETP.GE.U32.AND P1, PT, R6, 0x3, PT ;  /* 0x000000030600780c */ /* 0x000fe20003f26070 */
[----:B------:R-:W-:Y:S01]  /*29100*/  BSSY B1, `(.L_x_566) ;  /* 0x000006d000017945 */ /* 0x000fe20003800000 */
[----:B------:R-:W-:Y:S01]  /*29110*/  IMAD.MOV.U32 R12, RZ, RZ, -0x1 ;  /* 0xffffffffff0c7424 */ /* 0x000fe200078e00ff */
[----:B------:R-:W-:Y:S01]  /*29120*/  PRMT R10, RZ, 0x7610, R10 ;  /* 0x00007610ff0a7816 */ /* 0x000fe2000000000a */
[----:B------:R-:W-:Y:S02]  /*29130*/  IMAD.MOV.U32 R4, RZ, RZ, -0x1 ;  /* 0xffffffffff047424 */ /* 0x000fe400078e00ff */
[----:B------:R-:W-:-:S03]  /*29140*/  IMAD.MOV.U32 R11, RZ, RZ, -0x1 ;  /* 0xffffffffff0b7424 */ /* 0x000fc600078e00ff */
[----:B------:R-:W0:Y:S01]  /*29150*/  @P0 S2R R7, SR_CgaCtaId ;  /* 0x0000000000070919 */ /* 0x000e220000008800 */
[----:B------:R-:W-:-:S04]  /*29160*/  @P0 MOV R2, 0x400 ;  /* 0x0000040000020802 */ /* 0x000fc80000000f00 */
[----:B0-----:R-:W-:-:S04]  /*29170*/  @P0 LEA R2, R7, R2, 0x18 ;  /* 0x0000000207020211 */ /* 0x001fc800078ec0ff */
[----:B------:R0:W-:Y:S01]  /*29180*/  @P0 SYNCS.ARRIVE.TRANS64.A1T0 RZ, [R2+URZ+0x48], RZ ;  /* 0x000048ff02ff09a7 */ /* 0x0001e2000810003f */
[----:B------:R-:W-:-:S04]  /*29190*/  ISETP.GT.U32.AND P0, PT, R8, 0x2, PT ;  /* 0x000000020800780c */ /* 0x000fc80003f04070 */
[----:B------:R-:W-:Y:S01]  /*291a0*/  ISETP.LT.U32.AND P0, PT, R6, 0x3, P0 ;  /* 0x000000030600780c */ /* 0x000fe20000701070 */
[----:B0-----:R-:W-:-:S05]  /*291b0*/  IMAD.WIDE.U32 R2, R8, -0x55555555, RZ ;  /* 0xaaaaaaab08027825 */ /* 0x001fca00078e00ff */
[----:B------:R-:W-:Y:S02]  /*291c0*/  SHF.R.U32.HI R5, RZ, 0x1, R3 ;  /* 0x00000001ff057819 */ /* 0x000fe40000011603 */
[----:B------:R-:W-:Y:S02]  /*291d0*/  SEL R3, RZ, 0x1, !P0 ;  /* 0x00000001ff037807 */ /* 0x000fe40004000000 */
[----:B------:R-:W-:Y:S01]  /*291e0*/  PRMT R2, RZ, 0x7610, R2 ;  /* 0x00007610ff027816 */ /* 0x000fe20000000002 */
[----:B------:R-:W-:Y:S01]  /*291f0*/  IMAD R8, R5, -0x3, R8 ;  /* 0xfffffffd05087824 */ /* 0x000fe200078e0208 */
[----:B------:R-:W-:-:S04]  /*29200*/  LOP3.LUT R0, R0, R3, RZ, 0x3c, !PT ;  /* 0x0000000300007212 */ /* 0x000fc800078e3cff */
[----:B------:R-:W-:Y:S02]  /*29210*/  @P1 LOP3.LUT R0, R0, 0x1, R5, 0x78, !PT ;  /* 0x0000000100001812 */ /* 0x000fe400078e7805 */
[----:B---3--:R-:W-:-:S04]  /*29220*/  IADD3 R15, P0, R15, UR22, RZ ;  /* 0x000000160f0f7c10 */ /* 0x008fc8000ff1e0ff */
[----:B--2---:R-:W-:Y:S01]  /*29230*/  IADD3.X R17, R17, UR16, RZ, P0, !PT ;  /* 0x0000001011117c10 */ /* 0x004fe200087fe4ff */
[----:B------:R0:W-:Y:S01]  /*29240*/  STL [R1+0x458], R15 ;  /* 0x0004580f01007387 */ /* 0x0001e20000100800 */
[----:B------:R-:W-:-:S03]  /*29250*/  ISETP.GE.U32.AND P0, PT, R15, UR6, PT ;  /* 0x000000060f007c0c */ /* 0x000fc6000bf06070 */
[----:B------:R0:W-:Y:S01]  /*29260*/  STL [R1+0x454], R17 ;  /* 0x0004541101007387 */ /* 0x0001e20000100800 */
[----:B------:R-:W-:-:S13]  /*29270*/  ISETP.GE.U32.AND.EX P0, PT, R17, UR7, PT, P0 ;  /* 0x0000000711007c0c */ /* 0x000fda000bf06100 */
[----:B0-----:R-:W-:Y:S05]  /*29280*/  @P0 BRA `(.L_x_567) ;  /* 0x0000000400500947 */ /* 0x001fea0003800000 */
[----:B------:R-:W0:Y:S01]  /*29290*/  S2R R9, SR_CTAID.X ;  /* 0x0000000000097919 */ /* 0x000e220000002500 */
[----:B------:R-:W-:Y:S01]  /*292a0*/  ULDC UR6, c[0x0][0x150] ;  /* 0x0000540000067ab9 */ /* 0x000fe20000000800 */
[----:B------:R-:W1:Y:S01]  /*292b0*/  LDC R4, c[0x0][0x144] ;  /* 0x00005100ff047b82 */ /* 0x000e620000000800 */
[----:B------:R-:W-:Y:S01]  /*292c0*/  ULDC UR9, c[0x0][0x630] ;  /* 0x00018c0000097ab9 */ /* 0x000fe20000000800 */
[----:B------:R-:W2:Y:S06]  /*292d0*/  S2R R2, SR_CTAID.Y ;  /* 0x0000000000027919 */ /* 0x000eac0000002600 */
[----:B------:R-:W3:Y:S01]  /*292e0*/  LDC R13, c[0x0][0x148] ;  /* 0x00005200ff0d7b82 */ /* 0x000ee20000000800 */
[----:B0-----:R-:W-:-:S02]  /*292f0*/  I2FP.F32.U32 R3, R9 ;  /* 0x0000000900037245 */ /* 0x001fc40000201000 */
[----:B--2---:R-:W-:-:S03]  /*29300*/  I2FP.F32.U32 R5, R2 ;  /* 0x0000000200057245 */ /* 0x004fc60000201000 */
[----:B------:R-:W-:Y:S01]  /*29310*/  FMUL R3, R3, UR6 ;  /* 0x0000000603037c20 */ /* 0x000fe20008400000 */
[----:B------:R-:W-:Y:S02]  /*29320*/  ULDC UR6, c[0x0][0x154] ;  /* 0x0000550000067ab9 */ /* 0x000fe40000000800 */
[----:B------:R-:W-:Y:S01]  /*29330*/  FMUL R11, R5, UR6 ;  /* 0x00000006050b7c20 */ /* 0x000fe20008400000 */
[----:B------:R-:W-:Y:S02]  /*29340*/  ULDC.64 UR6, c[0x0][0x628] ;  /* 0x00018a0000067ab9 */ /* 0x000fe40000000a00 */
[----:B------:R-:W0:Y:S01]  /*29350*/  F2I.U32.TRUNC.NTZ R3, R3 ;  /* 0x0000000300037305 */ /* 0x000e22000020f000 */
[----:B------:R-:W-:-:S04]  /*29360*/  ISETP.NE.U32.AND P0, PT, RZ, UR6, PT ;  /* 0x00000006ff007c0c */ /* 0x000fc8000bf05070 */
[----:B------:R-:W-:-:S03]  /*29370*/  ISETP.NE.AND.EX P0, PT, RZ, UR7, PT, P0 ;  /* 0x00000007ff007c0c */ /* 0x000fc6000bf05300 */
[----:B------:R-:W2:Y:S01]  /*29380*/  F2I.U32.TRUNC.NTZ R11, R11 ;  /* 0x0000000b000b7305 */ /* 0x000ea2000020f000 */
[----:B0-----:R-:W-:Y:S02]  /*29390*/  IMAD.MOV R5, RZ, RZ, -R3 ;  /* 0x000000ffff057224 */ /* 0x001fe400078e0a03 */
[----:B------:R-:W-:Y:S02]  /*293a0*/  IMAD.MOV.U32 R3, RZ, RZ, R17 ;  /* 0x000000ffff037224 */ /* 0x000fe400078e0011 */
[----:B-1----:R-:W-:Y:S02]  /*293b0*/  IMAD R9, R4, R5, R9 ;  /* 0x0000000504097224 */ /* 0x002fe400078e0209 */
[----:B--2---:R-:W-:-:S04]  /*293c0*/  IMAD.MOV R4, RZ, RZ, -R11 ;  /* 0x000000ffff047224 */ /* 0x004fc800078e0a0b */
[----:B---3--:R-:W-:Y:S02]  /*293d0*/  @P4 IMAD R9, R13, R4, R2 ;  /* 0x000000040d094224 */ /* 0x008fe400078e0202 */
[----:B------:R-:W-:Y:S01]  /*293e0*/  IMAD.MOV.U32 R2, RZ, RZ, R15 ;  /* 0x000000ffff027224 */ /* 0x000fe200078e000f */
[----:B------:R-:W-:Y:S06]  /*293f0*/  @!P0 BRA `(.L_x_568) ;  /* 0x0000000000288947 */ /* 0x000fec0003800000 */
[----:B------:R-:W-:Y:S02]  /*29400*/  ULDC UR8, c[0x0][0x634] ;  /* 0x00018d0000087ab9 */ /* 0x000fe40000000800 */
[----:B------:R-:W-:-:S05]  /*29410*/  IADD3 R3, P0, R15, UR8, RZ ;  /* 0x000000080f037c10 */ /* 0x000fca000ff1e0ff */
[----:B------:R-:W-:-:S04]  /*29420*/  IMAD.X R11, RZ, RZ, R17, P0 ;  /* 0x000000ffff0b7224 */ /* 0x000fc800000e0611 */
[----:B------:R-:W-:-:S04]  /*29430*/  IMAD.WIDE.U32 R4, R11, UR6, RZ ;  /* 0x000000060b047c25 */ /* 0x000fc8000f8e00ff */
[----:B------:R-:W-:-:S04]  /*29440*/  IMAD.WIDE.U32 R4, P0, R3, UR7, R4 ;  /* 0x0000000703047c25 */ /* 0x000fc8000f800004 */
[----:B------:R-:W-:-:S04]  /*29450*/  IMAD.WIDE.U32 R2, R3, UR6, RZ ;  /* 0x0000000603027c25 */ /* 0x000fc8000f8e00ff */
[----:B------:R-:W-:Y:S01]  /*29460*/  IMAD.MOV.U32 R2, RZ, RZ, R5 ;  /* 0x000000ffff027224 */ /* 0x000fe200078e0005 */
[----:B------:R-:W-:Y:S01]  /*29470*/  IADD3 RZ, P1, R3, R4, RZ ;  /* 0x0000000403ff7210 */ /* 0x000fe20007f3e0ff */
[----:B------:R-:W-:-:S04]  /*29480*/  IMAD.X R3, RZ, RZ, RZ, P0 ;  /* 0x000000ffff037224 */ /* 0x000fc800000e06ff */
[----:B------:R-:W-:-:S08]  /*29490*/  IMAD.WIDE.U32.X R2, R11, UR7, R2, P1 ;  /* 0x000000070b027c25 */ /* 0x000fd000088e0402 */
.L_x_568:
[--C-:B------:R-:W-:Y:S01]  /*294a0*/  SHF.R.U64 R11, R2, UR9, R3.reuse ;  /* 0x00000009020b7c19 */ /* 0x100fe20008001203 */
[----:B------:R-:W-:Y:S01]  /*294b0*/  ULDC.64 UR6, c[0x0][0x620] ;  /* 0x0001880000067ab9 */ /* 0x000fe20000000a00 */
[----:B------:R-:W-:Y:S01]  /*294c0*/  SHF.R.U32.HI R2, RZ, UR9, R3 ;  /* 0x00000009ff027c19 */ /* 0x000fe20008011603 */
[----:B------:R-:W-:Y:S01]  /*294d0*/  IMAD.MOV.U32 R3, RZ, RZ, R17 ;  /* 0x000000ffff037224 */ /* 0x000fe200078e0011 */
[----:B------:R-:W-:Y:S01]  /*294e0*/  IADD3 R13, P0, RZ, -R11, RZ ;  /* 0x8000000bff0d7210 */ /* 0x000fe20007f1e0ff */
[----:B------:R-:W-:-:S04]  /*294f0*/  ULDC.64 UR8, c[0x0][0x640] ;  /* 0x0001900000087ab9 */ /* 0x000fc80000000a00 */
[----:B------:R-:W-:Y:S01]  /*29500*/  IMAD.X R2, RZ, RZ, ~R2, P0 ;  /* 0x000000ffff027224 */ /* 0x000fe200000e0e02 */
[----:B------:R-:W-:-:S03]  /*29510*/  ISETP.NE.U32.AND P0, PT, RZ, UR8, PT ;  /* 0x00000008ff007c0c */ /* 0x000fc6000bf05070 */
[----:B------:R-:W-:Y:S01]  /*29520*/  IMAD R2, R2, UR6, RZ ;  /* 0x0000000602027c24 */ /* 0x000fe2000f8e02ff */
[----:B------:R-:W-:-:S03]  /*29530*/  ISETP.NE.AND.EX P0, PT, RZ, UR9, PT, P0 ;  /* 0x00000009ff007c0c */ /* 0x000fc6000bf05300 */
[----:B------:R-:W-:Y:S02]  /*29540*/  IMAD R5, R13, UR7, R2 ;  /* 0x000000070d057c24 */ /* 0x000fe4000f8e0202 */
[----:B------:R-:W-:-:S04]  /*29550*/  IMAD.MOV.U32 R2, RZ, RZ, R15 ;  /* 0x000000ffff027224 */ /* 0x000fc800078e000f */
[----:B------:R-:W-:Y:S01]  /*29560*/  IMAD.WIDE.U32 R2, R13, UR6, R2 ;  /* 0x000000060d027c25 */ /* 0x000fe2000f8e0002 */
[----:B------:R-:W-:-:S03]  /*29570*/  ULDC UR6, c[0x0][0x618] ;  /* 0x0001860000067ab9 */ /* 0x000fc60000000800 */
[----:B------:R-:W-:-:S05]  /*29580*/  IMAD.IADD R3, R3, 0x1, R5 ;  /* 0x0000000103037824 */ /* 0x000fca00078e0205 */
[--C-:B------:R-:W-:Y:S02]  /*29590*/  SHF.R.U64 R12, R2, UR6, R3.reuse ;  /* 0x00000006020c7c19 */ /* 0x100fe40008001203 */
[----:B------:R-:W-:Y:S01]  /*295a0*/  SHF.R.U32.HI R3, RZ, UR6, R3 ;  /* 0x00000006ff037c19 */ /* 0x000fe20008011603 */
[----:B------:R-:W-:-:S03]  /*295b0*/  ULDC UR6, c[0x0][0x608] ;  /* 0x0001820000067ab9 */ /* 0x000fc60000000800 */
[--C-:B------:R-:W-:Y:S02]  /*295c0*/  SHF.R.U64 R13, R12, UR6, R3.reuse ;  /* 0x000000060c0d7c19 */ /* 0x100fe40008001203 */
[----:B------:R-:W-:Y:S01]  /*295d0*/  SHF.R.U32.HI R2, RZ, UR6, R3 ;  /* 0x00000006ff027c19 */ /* 0x000fe20008011603 */
[----:B------:R-:W-:-:S03]  /*295e0*/  ULDC UR6, c[0x0][0x658] ;  /* 0x0001960000067ab9 */ /* 0x000fc60000000800 */
[--C-:B------:R-:W-:Y:S02]  /*295f0*/  SHF.R.U64 R14, R13, UR6, R2.reuse ;  /* 0x000000060d0e7c19 */ /* 0x100fe40008001202 */
[----:B------:R-:W-:-:S03]  /*29600*/  SHF.R.U32.HI R15, RZ, UR6, R2 ;  /* 0x00000006ff0f7c19 */ /* 0x000fc60008011602 */
[----:B------:R-:W-:Y:S02]  /*29610*/  IMAD.MOV.U32 R2, RZ, RZ, R14 ;  /* 0x000000ffff027224 */ /* 0x000fe400078e000e */
        /* <DEDUP_REMOVED lines=12> */
.L_x_569:
[----:B------:R-:W-:Y:S01]  /*296e0*/  ULDC UR6, c[0x0][0x648] ;  /* 0x0001920000067ab9 */ /* 0x000fe20000000800 */
[----:B------:R-:W-:Y:S02]  /*296f0*/  LOP3.LUT R13, R13, UR18, RZ, 0xc0, !PT ;  /* 0x000000120d0d7c12 */ /* 0x000fe4000f8ec0ff */
[----:B------:R-:W-:Y:S01]  /*29700*/  SHF.R.U64 R2, R2, UR6, R3 ;  /* 0x0000000602027c19 */ /* 0x000fe20008001203 */
[----:B------:R-:W-:-:S04]  /*29710*/  ULDC UR6, c[0x0][0x638] ;  /* 0x00018e0000067ab9 */ /* 0x000fc80000000800 */
[----:B------:R-:W-:Y:S02]  /*29720*/  IMAD.MOV R3, RZ, RZ, -R2 ;  /* 0x000000ffff037224 */ /* 0x000fe400078e0a02 */
[----:B------:R-:W-:Y:S02]  /*29730*/  IMAD R4, R2, UR5, R13 ;  /* 0x0000000502047c24 */ /* 0x000fe4000f8e020d */
[----:B------:R-:W-:Y:S01]  /*29740*/  IMAD R14, R3, UR6, R14 ;  /* 0x00000006030e7c24 */ /* 0x000fe2000f8e020e */
[----:B------:R-:W-:Y:S01]  /*29750*/  ULDC UR6, c[0x0][0x610] ;  /* 0x0001840000067ab9 */ /* 0x000fe20000000800 */
[----:B------:R-:W-:Y:S01]  /*29760*/  LOP3.LUT R3, R12, UR4, RZ, 0xc0, !PT ;  /* 0x000000040c037c12 */ /* 0x000fe2000f8ec0ff */
[----:B------:R-:W-:Y:S01]  /*29770*/  IMAD R9, R4, UR6, R9 ;  /* 0x0000000604097c24 */ /* 0x000fe2000f8e0209 */
[----:B------:R-:W-:Y:S01]  /*29780*/  ULDC UR6, c[0x0][0x600] ;  /* 0x0001800000067ab9 */ /* 0x000fe20000000800 */
[----:B------:R-:W-:Y:S02]  /*29790*/  IMAD.MOV.U32 R2, RZ, RZ, 0x1 ;  /* 0x00000001ff027424 */ /* 0x000fe400078e00ff */
[----:B------:R-:W-:-:S05]  /*297a0*/  IMAD R14, R14, UR6, R3 ;  /* 0x000000060e0e7c24 */ /* 0x000fca000f8e0203 */
[----:B------:R-:W-:Y:S02]  /*297b0*/  SEL R4, R14, R9, !P4 ;  /* 0x000000090e047207 */ /* 0x000fe40006000000 */
[----:B------:R-:W-:-:S07]  /*297c0*/  SEL R12, R9, R14, !P4 ;  /* 0x0000000e090c7207 */ /* 0x000fce0006000000 */
.L_x_567:
[----:B------:R-:W-:Y:S05]  /*297d0*/  BSYNC B1 ;  /* 0x0000000000017941 */ /* 0x000fea0003800000 */
.L_x_566:
[----:B------:R-:W-:-:S13]  /*297e0*/  LOP3.LUT P0, RZ, R2, 0xff, RZ, 0xc0, !PT ;  /* 0x000000ff02ff7812 */ /* 0x000fda000780c0ff */
[----:B------:R-:W-:Y:S05]  /*297f0*/  @P0 BRA `(.L_x_570) ;  /* 0xfffffff400280947 */ /* 0x000fea000383ffff */
[----:B------:R-:W-:Y:S05]  /*29800*/  BSYNC B0 ;  /* 0x0000000000007941 */ /* 0x000fea0003800000 */
.L_x_559:
[----:B------:R-:W-:-:S03]  /*29810*/  UMOV UR6, 0xffffffff ;  /* 0xffffffff00067882 */ /* 0x000fc60000000000 */
[----:B------:R-:W-:Y:S05]  /*29820*/  BRA.DIV UR6, `(.L_x_571) ;  /* 0x0000000606047947 */ /* 0x000fea000b800000 */
[----:B------:R-:W-:-:S13]  /*29830*/  ELECT P0, URZ, PT ;  /* 0x00000000003f782f */ /* 0x000fda0003800000 */
.L_x_584:
[----:B------:R-:W-:Y:S04]  /*29840*/  BSSY B0, `(.L_x_572) ;  /* 0x0000023000007945 */ /* 0x000fe80003800000 */
[----:B------:R-:W-:Y:S05]  /*29850*/  @!P0 BRA `(.L_x_573) ;  /* 0x0000000000848947 */ /* 0x000fea0003800000 */
[----:B------:R-:W-:-:S04]  /*29860*/  ULOP3.LUT UR6, UR13, 0x2, URZ, 0xfc, !UPT ;  /* 0x000000020d067892 */ /* 0x000fc8000f8efc3f */
[----:B------:R-:W-:-:S06]  /*29870*/  UISETP.NE.AND UP0, UPT, UR6, 0x3, UPT ;  /* 0x000000030600788c */ /* 0x000fcc000bf05270 */
[----:B------:R-:W-:-:S13]  /*29880*/  PLOP3.LUT P0, PT, PT, PT, UP0, 0x80, 0x0 ;  /* 0x000000000000781c */ /* 0x000fda0003f0f008 */
[----:B------:R-:W-:Y:S05]  /*29890*/  @!P0 BRA `(.L_x_574) ;  /* 0x0000000000048947 */ /* 0x000fea0003800000 */
[----:B------:R-:W-:Y:S01]  /*298a0*/  BPT.TRAP 0x1 ;  /* 0x000000040000795c */ /* 0x000fe20000300000 */
.L_x_574:
[----:B------:R-:W0:Y:S01]  /*298b0*/  S2R R3, SR_CgaCtaId ;  /* 0x0000000000037919 */ /* 0x000e220000008800 */
[----:B------:R-:W-:-:S04]  /*298c0*/  MOV R2, 0x400 ;  /* 0x0000040000027802 */ /* 0x000fc80000000f00 */
[----:B0-----:R-:W-:Y:S02]  /*298d0*/  LEA R3, R3, R2, 0x18 ;  /* 0x0000000203037211 */ /* 0x001fe400078ec0ff */
[----:B------:R-:W-:-:S03]  /*298e0*/  SHF.L.U32 R2, R0, 0x1f, RZ ;  /* 0x0000001f00027819 */ /* 0x000fc600000006ff */
[----:B------:R-:W-:-:S04]  /*298f0*/  VIADD R3, R3, 0x18 ;  /* 0x0000001803037836 */ /* 0x000fc80000000000 */
[----:B------:R-:W-:-:S04]  /*29900*/  IMAD R5, R8, 0x8, R3 ;  /* 0x0000000808057824 */ /* 0x000fc800078e0203 */
[----:B------:R-:W0:Y:S02]  /*29910*/  SYNCS.PHASECHK.TRANS64.TRYWAIT P0, [R5+URZ], R2 ;  /* 0x00000002050075a7 */ /* 0x000e24000800017f */
[----:B0-----:R-:W-:Y:S05]  /*29920*/  @!P0 BRA `(.L_x_575) ;  /* 0x0000000000e48947 */ /* 0x001fea0003800000 */
.L_x_585:
[----:B------:R-:W-:-:S05]  /*29930*/  VIADD R8, R8, 0x1 ;  /* 0x0000000108087836 */ /* 0x000fca0000000000 */
[----:B------:R-:W-:-:S04]  /*29940*/  ISETP.NE.AND P0, PT, R8, 0x3, PT ;  /* 0x000000030800780c */ /* 0x000fc80003f05270 */
[----:B0-----:R-:W-:Y:S02]  /*29950*/  SEL R5, RZ, 0x1, P0 ;  /* 0x00000001ff057807 */ /* 0x001fe40000000000 */
[----:B------:R-:W-:Y:S02]  /*29960*/  SEL R8, R8, RZ, P0 ;  /* 0x000000ff08087207 */ /* 0x000fe40000000000 */
[----:B------:R-:W-:-:S03]  /*29970*/  LOP3.LUT R5, R0, R5, RZ, 0x3c, !PT ;  /* 0x0000000500057212 */ /* 0x000fc600078e3cff */
[----:B------:R-:W-:Y:S01]  /*29980*/  IMAD R7, R8, 0x8, R3 ;  /* 0x0000000808077824 */ /* 0x000fe200078e0203 */
[----:B------:R-:W-:-:S04]  /*29990*/  SHF.L.U32 R0, R5, 0x1f, RZ ;  /* 0x0000001f05007819 */ /* 0x000fc800000006ff */
[----:B------:R-:W0:Y:S02]  /*299a0*/  SYNCS.PHASECHK.TRANS64.TRYWAIT P0, [R7+URZ], R0 ;  /* 0x00000000070075a7 */ /* 0x000e24000800017f */
[----:B0-----:R-:W-:Y:S05]  /*299b0*/  @!P0 BRA `(.L_x_576) ;  /* 0x0000000000d48947 */ /* 0x001fea0003800000 */
.L_x_586:
[----:B0-----:R-:W-:-:S05]  /*299c0*/  VIADD R0, R8, 0x1 ;  /* 0x0000000108007836 */ /* 0x001fca0000000000 */
[----:B------:R-:W-:-:S04]  /*299d0*/  ISETP.NE.AND P0, PT, R0, 0x3, PT ;  /* 0x000000030000780c */ /* 0x000fc80003f05270 */
[----:B------:R-:W-:Y:S02]  /*299e0*/  SEL R2, RZ, 0x1, P0 ;  /* 0x00000001ff027807 */ /* 0x000fe40000000000 */
[----:B------:R-:W-:Y:S02]  /*299f0*/  SEL R0, R0, RZ, P0 ;  /* 0x000000ff00007207 */ /* 0x000fe40000000000 */
[----:B------:R-:W-:-:S03]  /*29a00*/  LOP3.LUT R2, R5, R2, RZ, 0x3c, !PT ;  /* 0x0000000205027212 */ /* 0x000fc600078e3cff */
[----:B------:R-:W-:Y:S01]  /*29a10*/  IMAD R3, R0, 0x8, R3 ;  /* 0x0000000800037824 */ /* 0x000fe200078e0203 */
[----:B------:R-:W-:-:S07]  /*29a20*/  SHF.L.U32 R0, R2, 0x1f, RZ ;  /* 0x0000001f02007819 */ /* 0x000fce00000006ff */
.L_x_577:
[----:B0-----:R0:W1:Y:S02]  /*29a30*/  SYNCS.PHASECHK.TRANS64.TRYWAIT P0, [R3+URZ], R0 ;  /* 0x00000000030075a7 */ /* 0x001064000800017f */
[----:B-1----:R-:W-:Y:S05]  /*29a40*/  @!P0 NANOSLEEP.SYNCS 0x989680 ;  /* 0x009896800000895d */ /* 0x002fea0003900000 */
[----:B------:R-:W1:Y:S02]  /*29a50*/  @!P0 SYNCS.PHASECHK.TRANS64 P0, [R3+URZ], R0 ;  /* 0x00000000030085a7 */ /* 0x000e64000800007f */
[----:B-1----:R-:W-:Y:S05]  /*29a60*/  @!P0 BRA `(.L_x_577) ;  /* 0xfffffffc00f08947 */ /* 0x002fea000383ffff */
.L_x_573:
[----:B------:R-:W-:Y:S05]  /*29a70*/  BSYNC B0 ;  /* 0x0000000000007941 */ /* 0x000fea0003800000 */
.L_x_572:
[----:B------:R-:W-:Y:S05]  /*29a80*/  EXIT ;  /* 0x000000000000794d */ /* 0x000fea0003800000 */
.L_x_21:
[----:B--2---:R-:W-:-:S04]  /*29a90*/  IMAD.U32 R3, RZ, RZ, UR6 ;  /* 0x00000006ff037e24 */ /* 0x004fc8000f8e00ff */
[----:B------:R2:W3:Y:S03]  /*29aa0*/  SYNCS.PHASECHK.TRANS64.TRYWAIT P1, [R3+URZ], R0 ;  /* 0x00000000030075a7 */ /* 0x0004e6000802017f */
[----:B---3--:R-:W-:Y:S05]  /*29ab0*/  @!P1 NANOSLEEP.SYNCS 0x989680 ;  /* 0x009896800000995d */ /* 0x008fea0003900000 */
[----:B------:R-:W3:Y:S02]  /*29ac0*/  @!P1 SYNCS.PHASECHK.TRANS64 P1, [R3+URZ], R0 ;  /* 0x00000000030095a7 */ /* 0x000ee4000802007f */
[----:B---3--:R-:W-:Y:S05]  /*29ad0*/  @!P1 BRA `(.L_x_21) ;  /* 0xfffffffc00ec9947 */ /* 0x008fea000383ffff */
[----:B------:R-:W-:Y:S05]  /*29ae0*/  BRA `(.L_x_20) ;  /* 0xfffffd9000907947 */ /* 0x000fea000383ffff */
.L_x_27:
[----:B-----5:R2:W-:Y:S02]  /*29af0*/  STL [R1+0x46c], R2 ;  /* 0x00046c0201007387 */ /* 0x0205e40000100800 */
[----:B--2---:R-:W-:-:S04]  /*29b00*/  IMAD.U32 R2, RZ, RZ, UR16 ;  /* 0x00000010ff027e24 */ /* 0x004fc8000f8e00ff */
[----:B------:R2:W3:Y:S03]  /*29b10*/  SYNCS.PHASECHK.TRANS64.TRYWAIT P1, [R2+URZ], R0 ;  /* 0x00000000020075a7 */ /* 0x0004e6000802017f */
[----:B---3--:R-:W-:Y:S05]  /*29b20*/  @!P1 NANOSLEEP.SYNCS 0x989680 ;  /* 0x009896800000995d */ /* 0x008fea0003900000 */
[----:B------:R2:W3:Y:S02]  /*29b30*/  @!P1 SYNCS.PHASECHK.TRANS64 P1, [R2+URZ], R0 ;  /* 0x00000000020095a7 */ /* 0x0004e4000802007f */
[----:B--2---:R2:W5:Y:S02]  /*29b40*/  LDL.LU R2, [R1+0x46c] ;  /* 0x00046c0001027983 */ /* 0x0045640000300800 */
[----:B--23--:R-:W-:Y:S05]  /*29b50*/  @!P1 BRA `(.L_x_27) ;  /* 0xfffffffc00e49947 */ /* 0x00cfea000383ffff */
[----:B------:R-:W-:Y:S05]  /*29b60*/  BRA `(.L_x_26) ;  /* 0xfffffdf400447947 */ /* 0x000fea000383ffff */
.L_x_560:
[----:B------:R-:W-:Y:S01]  /*29b70*/  BSSY B1, `(.L_x_578) ;  /* 0x0000006000017945 */ /* 0x000fe20003800000 */
[----:B------:R-:W-:-:S07]  /*29b80*/  IMAD.MOV.U32 R2, RZ, RZ, -0x1 ;  /* 0xffffffffff027424 */ /* 0x000fce00078e00ff */
[----:B------:R-:W-:Y:S05]  /*29b90*/  WARPSYNC.COLLECTIVE R2, `(.L_x_579) ;  /* 0x00000000020c7348 */ /* 0x000fea0003c00000 */
[----:B------:R-:W-:Y:S02]  /*29ba0*/  ELECT P0, UR62, PT ;  /* 0x00000000003e782f */ /* 0x000fe40003800000 */
[----:B------:R-:W-:Y:S01]  /*29bb0*/  MOV R2, UR62 ;  /* 0x0000003e00027c02 */ /* 0x000fe20008000f00 */
[----:B------:R-:W-:Y:S10]  /*29bc0*/  ENDCOLLECTIVE ;  /* 0x000000000000791b */ /* 0x000ff40003800000 */
.L_x_579:
[----:B------:R-:W-:Y:S05]  /*29bd0*/  BSYNC B1 ;  /* 0x0000000000017941 */ /* 0x000fea0003800000 */
.L_x_578:
[----:B------:R-:W-:Y:S05]  /*29be0*/  BRA `(.L_x_580) ;  /* 0xfffffff000387947 */ /* 0x000fea000383ffff */
.L_x_563:
[----:B0-----:R0:W1:Y:S02]  /*29bf0*/  SYNCS.PHASECHK.TRANS64.TRYWAIT P0, [R18+URZ+0x18], R13 ;  /* 0x0000180d120075a7 */ /* 0x001064000800017f */
[----:B-1----:R-:W-:Y:S05]  /*29c00*/  @!P0 NANOSLEEP.SYNCS 0x989680 ;  /* 0x009896800000895d */ /* 0x002fea0003900000 */
[----:B------:R-:W1:Y:S02]  /*29c10*/  @!P0 SYNCS.PHASECHK.TRANS64 P0, [R18+URZ+0x18], R13 ;  /* 0x0000180d120085a7 */ /* 0x000e64000800007f */
[----:B-1----:R-:W-:Y:S05]  /*29c20*/  @!P0 BRA `(.L_x_563) ;  /* 0xfffffffc00f08947 */ /* 0x002fea000383ffff */
[----:B------:R-:W-:Y:S05]  /*29c30*/  BRA `(.L_x_581) ;  /* 0xfffffff000707947 */ /* 0x000fea000383ffff */
.L_x_571:
[----:B------:R-:W-:Y:S01]  /*29c40*/  BSSY B0, `(.L_x_582) ;  /* 0x0000006000007945 */ /* 0x000fe20003800000 */
[----:B------:R-:W-:-:S07]  /*29c50*/  IMAD.MOV.U32 R2, RZ, RZ, -0x1 ;  /* 0xffffffffff027424 */ /* 0x000fce00078e00ff */
[----:B------:R-:W-:Y:S05]  /*29c60*/  WARPSYNC.COLLECTIVE R2, `(.L_x_583) ;  /* 0x00000000020c7348 */ /* 0x000fea0003c00000 */
[----:B------:R-:W-:Y:S02]  /*29c70*/  ELECT P0, UR62, PT ;  /* 0x00000000003e782f */ /* 0x000fe40003800000 */
[----:B------:R-:W-:Y:S01]  /*29c80*/  MOV R2, UR62 ;  /* 0x0000003e00027c02 */ /* 0x000fe20008000f00 */
[----:B------:R-:W-:Y:S10]  /*29c90*/  ENDCOLLECTIVE ;  /* 0x000000000000791b */ /* 0x000ff40003800000 */
.L_x_583:
[----:B------:R-:W-:Y:S05]  /*29ca0*/  BSYNC B0 ;  /* 0x0000000000007941 */ /* 0x000fea0003800000 */
.L_x_582:
[----:B------:R-:W-:Y:S05]  /*29cb0*/  BRA `(.L_x_584) ;  /* 0xfffffff800e07947 */ /* 0x000fea000383ffff */
.L_x_575:
[----:B0-----:R0:W1:Y:S02]  /*29cc0*/  SYNCS.PHASECHK.TRANS64.TRYWAIT P0, [R5+URZ], R2 ;  /* 0x00000002050075a7 */ /* 0x001064000800017f */
[----:B-1----:R-:W-:Y:S05]  /*29cd0*/  @!P0 NANOSLEEP.SYNCS 0x989680 ;  /* 0x009896800000895d */ /* 0x002fea0003900000 */
[----:B------:R-:W1:Y:S02]  /*29ce0*/  @!P0 SYNCS.PHASECHK.TRANS64 P0, [R5+URZ], R2 ;  /* 0x00000002050085a7 */ /* 0x000e64000800007f */
[----:B-1----:R-:W-:Y:S05]  /*29cf0*/  @!P0 BRA `(.L_x_575) ;  /* 0xfffffffc00f08947 */ /* 0x002fea000383ffff */
[----:B------:R-:W-:Y:S05]  /*29d00*/  BRA `(.L_x_585) ;  /* 0xfffffffc00087947 */ /* 0x000fea000383ffff */
.L_x_576:
[----:B0-----:R0:W1:Y:S02]  /*29d10*/  SYNCS.PHASECHK.TRANS64.TRYWAIT P0, [R7+URZ], R0 ;  /* 0x00000000070075a7 */ /* 0x001064000800017f */
[----:B-1----:R-:W-:Y:S05]  /*29d20*/  @!P0 NANOSLEEP.SYNCS 0x989680 ;  /* 0x009896800000895d */ /* 0x002fea0003900000 */
[----:B------:R-:W1:Y:S02]  /*29d30*/  @!P0 SYNCS.PHASECHK.TRANS64 P0, [R7+URZ], R0 ;  /* 0x00000000070085a7 */ /* 0x000e64000800007f */
[----:B-1----:R-:W-:Y:S05]  /*29d40*/  @!P0 BRA `(.L_x_576) ;  /* 0xfffffffc00f08947 */ /* 0x002fea000383ffff */
[----:B------:R-:W-:Y:S05]  /*29d50*/  BRA `(.L_x_586) ;  /* 0xfffffffc00187947 */ /* 0x000fea000383ffff */
.L_x_587:
[----:B------:R-:W-:-:S00]  /*29d60*/  BRA `(.L_x_587) ;  /* 0xfffffffc00fc7947 */ /* 0x000fc0000383ffff */
[----:B------:R-:W-:-:S00]  /*29d70*/  NOP ;  /* 0x0000000000007918 */ /* 0x000fc00000000000 */
        /* <DEDUP_REMOVED lines=8> */
.L_x_588:


//--------------------- .nv.shared._ZN7cutlass13device_kernelINS_4gemm6kernel13GemmUniversalIN4cute5tupleIJiiiiEEENS1_10collective13CollectiveMmaINS1_37MainloopSm90TmaGmmaWarpSpecializedFP8ILi3ENS5_IJNS4_1CILi1EEENSA_ILi2EEESB_EEENS1_35KernelTmaWarpSpecializedCooperativeEEENS5_IJNSA_ILi256EEESG_NSA_ILi128EEEEEENS_12float_e5m2_tENS5_IJlSB_lEEESJ_SK_NS4_8TiledMMAINS4_8MMA_AtomIJNS4_4SM904GMMA31MMA_64x256x32_F32E5M2E5M2_SS_TNILNSO_7ScaleInE1ELSQ_1EEEEEENS4_6LayoutINS5_IJSC_SB_SB_EEENS5_IJSB_NSA_ILi0EEESV_EEEEENS5_IJNS4_10UnderscoreESY_SY_EEEEENS4_23SM90_TMA_LOAD_MULTICASTENS4_14ComposedLayoutINS4_7SwizzleILi3ELi4ELi3EEENS4_18smem_ptr_flag_bitsILi8EEENST_INS5_IJNSA_ILi8EEESH_EEENS5_IJSH_SB_EEEEEEEvNS4_8identityENS4_13SM90_TMA_LOADES1B_vS1C_EENS_8epilogue10collective6detail29Sm90TmaWarpSpecializedAdapterINS1G_15DefaultEpilogueISJ_SK_SK_NS1F_6thread17LinearCombinationISJ_Li1EffLNS1K_9ScaleType4KindE0ELNS_15FloatRoundStyleE2ESJ_EENS1_15EpilogueDefaultEEEEEvvEEEEvNT_6ParamsE --------------------------
	.section	.nv.shared._ZN7cutlass13device_kernelINS_4gemm6kernel13GemmUniversalIN4cute5tupleIJiiiiEEENS1_10collective13CollectiveMmaINS1_37MainloopSm90TmaGmmaWarpSpecializedFP8ILi3ENS5_IJNS4_1CILi1EEENSA_ILi2EEESB_EEENS1_35KernelTmaWarpSpecializedCooperativeEEENS5_IJNSA_ILi256EEESG_NSA_ILi128EEEEEENS_12float_e5m2_tENS5_IJlSB_lEEESJ_SK_NS4_8TiledMMAINS4_8MMA_AtomIJNS4_4SM904GMMA31MMA_64x256x32_F32E5M2E5M2_SS_TNILNSO_7ScaleInE1ELSQ_1EEEEEENS4_6LayoutINS5_IJSC_SB_SB_EEENS5_IJSB_NSA_ILi0EEESV_EEEEENS5_IJNS4_10UnderscoreESY_SY_EEEEENS4_23SM90_TMA_LOAD_MULTICASTENS4_14ComposedLayoutINS4_7SwizzleILi3ELi4ELi3EEENS4_18smem_ptr_flag_bitsILi8EEENST_INS5_IJNSA_ILi8EEESH_EEENS5_IJSH_SB_EEEEEEEvNS4_8identityENS4_13SM90_TMA_LOADES1B_vS1C_EENS_8epilogue10collective6detail29Sm90TmaWarpSpecializedAdapterINS1G_15DefaultEpilogueISJ_SK_SK_NS1F_6thread17LinearCombinationISJ_Li1EffLNS1K_9ScaleType4KindE0ELNS_15FloatRoundStyleE2ESJ_EENS1_15EpilogueDefaultEEEEEvvEEEEvNT_6ParamsE,"aw",@nobits
	.sectionflags	@""
	.align	16
	.zero		1024


//--------------------- .nv.shared.reserved.0     --------------------------
	.section	.nv.shared.reserved.0,"aw",@nobits
	.weak		__nv_reservedSMEM_offset_0_alias
	.size		__nv_reservedSMEM_offset_0_alias, 0, 0
	.other		__nv_reservedSMEM_offset_0_alias,@"STO_CUDA_RESERVED_SHARED STV_DEFAULT"
__nv_reservedSMEM_offset_0_alias:
	.zero		0


//--------------------- .nv.global                --------------------------
	.section	.nv.global,"aw",@nobits
.nv.global:
	.type		_ZN39_INTERNAL_b5a347d8_4_k_cu_9af70f46_42074cute1_E,@object
	.size		_ZN39_INTERNAL_b5a347d8_4_k_cu_9af70f46_42074cute1_E,(_ZN39_INTERNAL_b5a347d8_4_k_cu_9af70f46_42074cuda3std3__45__cpo6cbeginE - _ZN39_INTERNAL_b5a347d8_4_k_cu_9af70f46_42074cute1_E)
_ZN39_INTERNAL_b5a347d8_4_k_cu_9af70f46_42074cute1_E:
	.zero		1
	.type		_ZN39_INTERNAL_b5a347d8_4_k_cu_9af70f46_42074cuda3std3__45__cpo6cbeginE,@object
	.size		_ZN39_INTERNAL_b5a347d8_4_k_cu_9af70f46_42074cuda3std3__45__cpo6cbeginE,(_ZN39_INTERNAL_b5a347d8_4_k_cu_9af70f46_42074cuda3std3__48in_placeE - _ZN39_INTERNAL_b5a347d8_4_k_cu_9af70f46_42074cuda3std3__45__cpo6cbeginE)
_ZN39_INTERNAL_b5a347d8_4_k_cu_9af70f46_42074cuda3std3__45__cpo6cbeginE:
	.zero		1
	.type		_ZN39_INTERNAL_b5a347d8_4_k_cu_9af70f46_42074cuda3std3__48in_placeE,@object
	.size		_ZN39_INTERNAL_b5a347d8_4_k_cu_9af70f46_42074cuda3std3__48in_placeE,(_ZN39_INTERNAL_b5a347d8_4_k_cu_9af70f46_42074cuda3std6ranges3__45__cpo9iter_moveE - _ZN39_INTERNAL_b5a347d8_4_k_cu_9af70f46_42074cuda3std3__48in_placeE)
_ZN39_INTERNAL_b5a347d8_4_k_cu_9af70f46_42074cuda3std3__48in_placeE:
	.zero		1
	.type		_ZN39_INTERNAL_b5a347d8_4_k_cu_9af70f46_42074cuda3std6ranges3__45__cpo9iter_moveE,@object
	.size		_ZN39_INTERNAL_b5a347d8_4_k_cu_9af70f46_42074cuda3std6ranges3__45__cpo9iter_moveE,(_ZN39_INTERNAL_b5a347d8_4_k_cu_9af70f46_42074cuda3std3__45__cpo5beginE - _ZN39_INTERNAL_b5a347d8_4_k_cu_9af70f46_42074cuda3std6ranges3__45__cpo9iter_moveE)
_ZN39_INTERNAL_b5a347d8_4_k_cu_9af70f46_42074cuda3std6ranges3__45__cpo9iter_moveE:
	.zero		1
	.type		_ZN39_INTERNAL_b5a347d8_4_k_cu_9af70f46_42074cuda3std3__45__cpo5beginE,@object
	.size		_ZN39_INTERNAL_b5a347d8_4_k_cu_9af70f46_42074cuda3std3__45__cpo5beginE,(_ZN39_INTERNAL_b5a347d8_4_k_cu_9af70f46_42074cuda3std3__441_GLOBAL__N__b5a347d8_4_k_cu_9af70f46_42076ignoreE - _ZN39_INTERNAL_b5a347d8_4_k_cu_9af70f46_42074cuda3std3__45__cpo5beginE)
_ZN39_INTERNAL_b5a347d8_4_k_cu_9af70f46_42074cuda3std3__45__cpo5beginE:
	.zero		1
	.type		_ZN39_INTERNAL_b5a347d8_4_k_cu_9af70f46_42074cuda3std3__441_GLOBAL__N__b5a347d8_4_k_cu_9af70f46_42076ignoreE,@object
	.size		_ZN39_INTERNAL_b5a347d8_4_k_cu_9af70f46_42074cuda3std3__441_GLOBAL__N__b5a347d8_4_k_cu_9af70f46_42076ignoreE,(_ZN39_INTERNAL_b5a347d8_4_k_cu_9af70f46_42074cute7productE - _ZN39_INTERNAL_b5a347d8_4_k_cu_9af70f46_42074cuda3std3__441_GLOBAL__N__b5a347d8_4_k_cu_9af70f46_42076ignoreE)
_ZN39_INTERNAL_b5a347d8_4_k_cu_9af70f46_42074cuda3std3__441_GLOBAL__N__b5a347d8_4_k_cu_9af70f46_42076ignoreE:
	.zero		1
	.type		_ZN39_INTERNAL_b5a347d8_4_k_cu_9af70f46_42074cute7productE,@object
	.size		_ZN39_INTERNAL_b5a347d8_4_k_cu_9af70f46_42074cute7productE,(_ZN39_INTERNAL_b5a347d8_4_k_cu_9af70f46_42074cuda3std3__45__cpo3endE - _ZN39_INTERNAL_b5a347d8_4_k_cu_9af70f46_42074cute7productE)
_ZN39_INTERNAL_b5a347d8_4_k_cu_9af70f46_42074cute7productE:
	.zero		1
	.type		_ZN39_INTERNAL_b5a347d8_4_k_cu_9af70f46_42074cuda3std3__45__cpo3endE,@object
	.size		_ZN39_INTERNAL_b5a347d8_4_k_cu_9af70f46_42074cuda3std3__45__cpo3endE,(_ZN39_INTERNAL_b5a347d8_4_k_cu_9af70f46_42074cuda3std3__419piecewise_constructE - _ZN39_INTERNAL_b5a347d8_4_k_cu_9af70f46_42074cuda3std3__45__cpo3endE)
_ZN39_INTERNAL_b5a347d8_4_k_cu_9af70f46_42074cuda3std3__45__cpo3endE:
	.zero		1
	.type		_ZN39_INTERNAL_b5a347d8_4_k_cu_9af70f46_42074cuda3std3__419piecewise_constructE,@object
	.size		_ZN39_INTERNAL_b5a347d8_4_k_cu_9af70f46_42074cuda3std3__419piecewise_constructE,(_ZN39_INTERNAL_b5a347d8_4_k_cu_9af70f46_42074cuda3std3__45__cpo4cendE - _ZN39_INTERNAL_b5a347d8_4_k_cu_9af70f46_42074cuda3std3__419piecewise_constructE)
_ZN39_INTERNAL_b5a347d8_4_k_cu_9af70f46_42074cuda3std3__419piecewise_constructE:
	.zero		1
	.type		_ZN39_INTERNAL_b5a347d8_4_k_cu_9af70f46_42074cuda3std3__45__cpo4cendE,@object
	.size		_ZN39_INTERNAL_b5a347d8_4_k_cu_9af70f46_42074cuda3std3__45__cpo4cendE,(_ZN39_INTERNAL_b5a347d8_4_k_cu_9af70f46_42074cuda3std6ranges3__45__cpo4swapE - _ZN39_INTERNAL_b5a347d8_4_k_cu_9af70f46_42074cuda3std3__45__cpo4cendE)
_ZN39_INTERNAL_b5a347d8_4_k_cu_9af70f46_42074cuda3std3__45__cpo4cendE:
	.zero		1
	.type		_ZN39_INTERNAL_b5a347d8_4_k_cu_9af70f46_42074cuda3std6ranges3__45__cpo4swapE,@object
	.size		_ZN39_INTERNAL_b5a347d8_4_k_cu_9af70f46_42074cuda3std6ranges3__45__cpo4swapE,(.L_7 - _ZN39_INTERNAL_b5a347d8_4_k_cu_9af70f46_42074cuda3std6ranges3__45__cpo4swapE)
_ZN39_INTERNAL_b5a347d8_4_k_cu_9af70f46_42074cuda3std6ranges3__45__cpo4swapE:
	.zero		1
.L_7:


//--------------------- .nv.constant0._ZN7cutlass13device_kernelINS_4gemm6kernel13GemmUniversalIN4cute5tupleIJiiiiEEENS1_10collective13CollectiveMmaINS1_37MainloopSm90TmaGmmaWarpSpecializedFP8ILi3ENS5_IJNS4_1CILi1EEENSA_ILi2EEESB_EEENS1_35KernelTmaWarpSpecializedCooperativeEEENS5_IJNSA_ILi256EEESG_NSA_ILi128EEEEEENS_12float_e5m2_tENS5_IJlSB_lEEESJ_SK_NS4_8TiledMMAINS4_8MMA_AtomIJNS4_4SM904GMMA31MMA_64x256x32_F32E5M2E5M2_SS_TNILNSO_7ScaleInE1ELSQ_1EEEEEENS4_6LayoutINS5_IJSC_SB_SB_EEENS5_IJSB_NSA_ILi0EEESV_EEEEENS5_IJNS4_10UnderscoreESY_SY_EEEEENS4_23SM90_TMA_LOAD_MULTICASTENS4_14ComposedLayoutINS4_7SwizzleILi3ELi4ELi3EEENS4_18smem_ptr_flag_bitsILi8EEENST_INS5_IJNSA_ILi8EEESH_EEENS5_IJSH_SB_EEEEEEEvNS4_8identityENS4_13SM90_TMA_LOADES1B_vS1C_EENS_8epilogue10collective6detail29Sm90TmaWarpSpecializedAdapterINS1G_15DefaultEpilogueISJ_SK_SK_NS1F_6thread17LinearCombinationISJ_Li1EffLNS1K_9ScaleType4KindE0ELNS_15FloatRoundStyleE2ESJ_EENS1_15EpilogueDefaultEEEEEvvEEEEvNT_6ParamsE --------------------------
	.section	.nv.constant0._ZN7cutlass13device_kernelINS_4gemm6kernel13GemmUniversalIN4cute5tupleIJiiiiEEENS1_10collective13CollectiveMmaINS1_37MainloopSm90TmaGmmaWarpSpecializedFP8ILi3ENS5_IJNS4_1CILi1EEENSA_ILi2EEESB_EEENS1_35KernelTmaWarpSpecializedCooperativeEEENS5_IJNSA_ILi256EEESG_NSA_ILi128EEEEEENS_12float_e5m2_tENS5_IJlSB_lEEESJ_SK_NS4_8TiledMMAINS4_8MMA_AtomIJNS4_4SM904GMMA31MMA_64x256x32_F32E5M2E5M2_SS_TNILNSO_7ScaleInE1ELSQ_1EEEEEENS4_6LayoutINS5_IJSC_SB_SB_EEENS5_IJSB_NSA_ILi0EEESV_EEEEENS5_IJNS4_10UnderscoreESY_SY_EEEEENS4_23SM90_TMA_LOAD_MULTICASTENS4_14ComposedLayoutINS4_7SwizzleILi3ELi4ELi3EEENS4_18smem_ptr_flag_bitsILi8EEENST_INS5_IJNSA_ILi8EEESH_EEENS5_IJSH_SB_EEEEEEEvNS4_8identityENS4_13SM90_TMA_LOADES1B_vS1C_EENS_8epilogue10collective6detail29Sm90TmaWarpSpecializedAdapterINS1G_15DefaultEpilogueISJ_SK_SK_NS1F_6thread17LinearCombinationISJ_Li1EffLNS1K_9ScaleType4KindE0ELNS_15FloatRoundStyleE2ESJ_EENS1_15EpilogueDefaultEEEEEvvEEEEvNT_6ParamsE,"a",@progbits
	.sectionflags	@""
	.align	4
.nv.constant0._ZN7cutlass13device_kernelINS_4gemm6kernel13GemmUniversalIN4cute5tupleIJiiiiEEENS1_10collective13CollectiveMmaINS1_37MainloopSm90TmaGmmaWarpSpecializedFP8ILi3ENS5_IJNS4_1CILi1EEENSA_ILi2EEESB_EEENS1_35KernelTmaWarpSpecializedCooperativeEEENS5_IJNSA_ILi256EEESG_NSA_ILi128EEEEEENS_12float_e5m2_tENS5_IJlSB_lEEESJ_SK_NS4_8TiledMMAINS4_8MMA_AtomIJNS4_4SM904GMMA31MMA_64x256x32_F32E5M2E5M2_SS_TNILNSO_7ScaleInE1ELSQ_1EEEEEENS4_6LayoutINS5_IJSC_SB_SB_EEENS5_IJSB_NSA_ILi0EEESV_EEEEENS5_IJNS4_10UnderscoreESY_SY_EEEEENS4_23SM90_TMA_LOAD_MULTICASTENS4_14ComposedLayoutINS4_7SwizzleILi3ELi4ELi3EEENS4_18smem_ptr_flag_bitsILi8EEENST_INS5_IJNSA_ILi8EEESH_EEENS5_IJSH_SB_EEEEEEEvNS4_8identityENS4_13SM90_TMA_LOADES1B_vS1C_EENS_8epilogue10collective6detail29Sm90TmaWarpSpecializedAdapterINS1G_15DefaultEpilogueISJ_SK_SK_NS1F_6thread17LinearCombinationISJ_Li1EffLNS1K_9ScaleType4KindE0ELNS_15FloatRoundStyleE2ESJ_EENS1_15EpilogueDefaultEEEEEvvEEEEvNT_6ParamsE:
	.zero		1664


//--------------------- SYMBOLS --------------------------

	.type		.nv.reservedSmem.offset0,@object
	.size		.nv.reservedSmem.offset0,0x4
